	.target	sm_90a

	.elftype	@"ET_EXEC"


//--------------------- .note.nv.tkinfo           --------------------------
	.section	.note.nv.tkinfo,"",@"SHT_NOTE"
	.sectionflags	@"SHF_NOTE_NV_TKINFO"
	.tkinfo
        /*0018*/ 	.word	0x00000002
        /*0030*/ 	.string	""
        /*0030*/ 	.string	"ptxas"
        /*0030*/ 	.string	"Cuda compilation tools, release 13.0, V13.0.88"
        /*0030*/ 	.string	"Build cuda_13.0.r13.0/compiler.36424714_0"
        /*0030*/ 	.string	"-arch sm_90a -m 64 "



//--------------------- .note.nv.cuinfo           --------------------------
	.section	.note.nv.cuinfo,"",@"SHT_NOTE"
	.sectionflags	@"SHF_NOTE_NV_CUINFO"
        /*0018*/ 	.short	0x0002
        /*001a*/ 	.short	0x005a
        /*001c*/ 	.short	0x0082
	.zero		2


//--------------------- .nv.info                  --------------------------
	.section	.nv.info,"",@"SHT_CUDA_INFO"
	.align	4


	//----- nvinfo : EIATTR_REGCOUNT
	.align		4
        /*0000*/ 	.byte	0x04, 0x2f
        /*0002*/ 	.short	(.L_15 - .L_14)
	.align		4
.L_14:
        /*0004*/ 	.word	index@(_ZN7cutlass13device_kernelINS_4gemm6kernel13GemmUniversalIN4cute5tupleIJiiiiEEENS1_10collective13CollectiveMmaINS1_34MainloopSm90TmaGmmaWarpSpecializedILi3ENS5_IJNS4_1CILi1EEENSA_ILi2EEESB_EEENS1_35KernelTmaWarpSpecializedCooperativeEEENS5_IJNSA_ILi128EEENSA_ILi256EEENSA_ILi64EEEEEENS_6half_tENS5_IJlSB_lEEESK_SL_NS4_8TiledMMAINS4_8MMA_AtomIJNS4_4SM904GMMA26MMA_64x256x16_F32F16F16_SSILNSP_5MajorE0ELSR_0ELNSP_7ScaleInE1ELSS_1EEEEEENS4_6LayoutINS5_IJSC_SB_SB_EEENS5_IJSB_NSA_ILi0EEESX_EEEEENS5_IJNS4_10UnderscoreES10_S10_EEEEENS4_23SM90_TMA_LOAD_MULTICASTENS4_14ComposedLayoutINS4_7SwizzleILi3ELi4ELi3EEENS4_18smem_ptr_flag_bitsILi16EEENSV_INS5_IJNSA_ILi8EEESI_EEENS5_IJSI_SB_EEEEEEEvNS4_8identityENS4_13SM90_TMA_LOADES1D_vS1E_EENS_8epilogue10collective6detail29Sm90TmaWarpSpecializedAdapterINS1I_15DefaultEpilogueISK_SL_SL_NS1H_6thread17LinearCombinationISK_Li1EffLNS1M_9ScaleType4KindE0ELNS_15FloatRoundStyleE2ESK_EENS1_15EpilogueDefaultEEEEEvvEEEEvNT_6ParamsE)
        /*0008*/ 	.word	0x000000a8


	//----- nvinfo : EIATTR_FRAME_SIZE
	.align		4
.L_15:
        /*000c*/ 	.byte	0x04, 0x11
        /*000e*/ 	.short	(.L_17 - .L_16)
	.align		4
.L_16:
        /*0010*/ 	.word	index@(_ZN7cutlass13device_kernelINS_4gemm6kernel13GemmUniversalIN4cute5tupleIJiiiiEEENS1_10collective13CollectiveMmaINS1_34MainloopSm90TmaGmmaWarpSpecializedILi3ENS5_IJNS4_1CILi1EEENSA_ILi2EEESB_EEENS1_35KernelTmaWarpSpecializedCooperativeEEENS5_IJNSA_ILi128EEENSA_ILi256EEENSA_ILi64EEEEEENS_6half_tENS5_IJlSB_lEEESK_SL_NS4_8TiledMMAINS4_8MMA_AtomIJNS4_4SM904GMMA26MMA_64x256x16_F32F16F16_SSILNSP_5MajorE0ELSR_0ELNSP_7ScaleInE1ELSS_1EEEEEENS4_6LayoutINS5_IJSC_SB_SB_EEENS5_IJSB_NSA_ILi0EEESX_EEEEENS5_IJNS4_10UnderscoreES10_S10_EEEEENS4_23SM90_TMA_LOAD_MULTICASTENS4_14ComposedLayoutINS4_7SwizzleILi3ELi4ELi3EEENS4_18smem_ptr_flag_bitsILi16EEENSV_INS5_IJNSA_ILi8EEESI_EEENS5_IJSI_SB_EEEEEEEvNS4_8identityENS4_13SM90_TMA_LOADES1D_vS1E_EENS_8epilogue10collective6detail29Sm90TmaWarpSpecializedAdapterINS1I_15DefaultEpilogueISK_SL_SL_NS1H_6thread17LinearCombinationISK_Li1EffLNS1M_9ScaleType4KindE0ELNS_15FloatRoundStyleE2ESK_EENS1_15EpilogueDefaultEEEEEvvEEEEvNT_6ParamsE)
        /*0014*/ 	.word	0x00000000


	//----- nvinfo : EIATTR_MIN_STACK_SIZE
	.align		4
.L_17:
        /*0018*/ 	.byte	0x04, 0x12
        /*001a*/ 	.short	(.L_19 - .L_18)
	.align		4
.L_18:
        /*001c*/ 	.word	index@(_ZN7cutlass13device_kernelINS_4gemm6kernel13GemmUniversalIN4cute5tupleIJiiiiEEENS1_10collective13CollectiveMmaINS1_34MainloopSm90TmaGmmaWarpSpecializedILi3ENS5_IJNS4_1CILi1EEENSA_ILi2EEESB_EEENS1_35KernelTmaWarpSpecializedCooperativeEEENS5_IJNSA_ILi128EEENSA_ILi256EEENSA_ILi64EEEEEENS_6half_tENS5_IJlSB_lEEESK_SL_NS4_8TiledMMAINS4_8MMA_AtomIJNS4_4SM904GMMA26MMA_64x256x16_F32F16F16_SSILNSP_5MajorE0ELSR_0ELNSP_7ScaleInE1ELSS_1EEEEEENS4_6LayoutINS5_IJSC_SB_SB_EEENS5_IJSB_NSA_ILi0EEESX_EEEEENS5_IJNS4_10UnderscoreES10_S10_EEEEENS4_23SM90_TMA_LOAD_MULTICASTENS4_14ComposedLayoutINS4_7SwizzleILi3ELi4ELi3EEENS4_18smem_ptr_flag_bitsILi16EEENSV_INS5_IJNSA_ILi8EEESI_EEENS5_IJSI_SB_EEEEEEEvNS4_8identityENS4_13SM90_TMA_LOADES1D_vS1E_EENS_8epilogue10collective6detail29Sm90TmaWarpSpecializedAdapterINS1I_15DefaultEpilogueISK_SL_SL_NS1H_6thread17LinearCombinationISK_Li1EffLNS1M_9ScaleType4KindE0ELNS_15FloatRoundStyleE2ESK_EENS1_15EpilogueDefaultEEEEEvvEEEEvNT_6ParamsE)
        /*0020*/ 	.word	0x00000000
.L_19:


//--------------------- .nv.compat                --------------------------
	.section	.nv.compat,"",@"SHT_CUDA_COMPAT_INFO"
	.align	4
        /*0000*/ 	.byte	0x02, 0x09, 0x01, 0x00, 0x02, 0x02, 0x04, 0x00, 0x02, 0x05, 0x05, 0x00, 0x03, 0x07, 0x01, 0x01
        /*0010*/ 	.byte	0x02, 0x03, 0x01, 0x00, 0x02, 0x06, 0x01, 0x00, 0x04, 0x0b, 0x08, 0x00, 0x00, 0x00, 0x00, 0x00
        /*0020*/ 	.byte	0x00, 0x00, 0x00, 0x00


//--------------------- .nv.info._ZN7cutlass13device_kernelINS_4gemm6kernel13GemmUniversalIN4cute5tupleIJiiiiEEENS1_10collective13CollectiveMmaINS1_34MainloopSm90TmaGmmaWarpSpecializedILi3ENS5_IJNS4_1CILi1EEENSA_ILi2EEESB_EEENS1_35KernelTmaWarpSpecializedCooperativeEEENS5_IJNSA_ILi128EEENSA_ILi256EEENSA_ILi64EEEEEENS_6half_tENS5_IJlSB_lEEESK_SL_NS4_8TiledMMAINS4_8MMA_AtomIJNS4_4SM904GMMA26MMA_64x256x16_F32F16F16_SSILNSP_5MajorE0ELSR_0ELNSP_7ScaleInE1ELSS_1EEEEEENS4_6LayoutINS5_IJSC_SB_SB_EEENS5_IJSB_NSA_ILi0EEESX_EEEEENS5_IJNS4_10UnderscoreES10_S10_EEEEENS4_23SM90_TMA_LOAD_MULTICASTENS4_14ComposedLayoutINS4_7SwizzleILi3ELi4ELi3EEENS4_18smem_ptr_flag_bitsILi16EEENSV_INS5_IJNSA_ILi8EEESI_EEENS5_IJSI_SB_EEEEEEEvNS4_8identityENS4_13SM90_TMA_LOADES1D_vS1E_EENS_8epilogue10collective6detail29Sm90TmaWarpSpecializedAdapterINS1I_15DefaultEpilogueISK_SL_SL_NS1H_6thread17LinearCombinationISK_Li1EffLNS1M_9ScaleType4KindE0ELNS_15FloatRoundStyleE2ESK_EENS1_15EpilogueDefaultEEEEEvvEEEEvNT_6ParamsE --------------------------
	.section	.nv.info._ZN7cutlass13device_kernelINS_4gemm6kernel13GemmUniversalIN4cute5tupleIJiiiiEEENS1_10collective13CollectiveMmaINS1_34MainloopSm90TmaGmmaWarpSpecializedILi3ENS5_IJNS4_1CILi1EEENSA_ILi2EEESB_EEENS1_35KernelTmaWarpSpecializedCooperativeEEENS5_IJNSA_ILi128EEENSA_ILi256EEENSA_ILi64EEEEEENS_6half_tENS5_IJlSB_lEEESK_SL_NS4_8TiledMMAINS4_8MMA_AtomIJNS4_4SM904GMMA26MMA_64x256x16_F32F16F16_SSILNSP_5MajorE0ELSR_0ELNSP_7ScaleInE1ELSS_1EEEEEENS4_6LayoutINS5_IJSC_SB_SB_EEENS5_IJSB_NSA_ILi0EEESX_EEEEENS5_IJNS4_10UnderscoreES10_S10_EEEEENS4_23SM90_TMA_LOAD_MULTICASTENS4_14ComposedLayoutINS4_7SwizzleILi3ELi4ELi3EEENS4_18smem_ptr_flag_bitsILi16EEENSV_INS5_IJNSA_ILi8EEESI_EEENS5_IJSI_SB_EEEEEEEvNS4_8identityENS4_13SM90_TMA_LOADES1D_vS1E_EENS_8epilogue10collective6detail29Sm90TmaWarpSpecializedAdapterINS1I_15DefaultEpilogueISK_SL_SL_NS1H_6thread17LinearCombinationISK_Li1EffLNS1M_9ScaleType4KindE0ELNS_15FloatRoundStyleE2ESK_EENS1_15EpilogueDefaultEEEEEvvEEEEvNT_6ParamsE,"",@"SHT_CUDA_INFO"
	.sectionflags	@""
	.align	4


	//----- nvinfo : EIATTR_CUDA_API_VERSION
	.align		4
        /*0000*/ 	.byte	0x04, 0x37
        /*0002*/ 	.short	(.L_21 - .L_20)
.L_20:
        /*0004*/ 	.word	0x00000082


	//----- nvinfo : EIATTR_KPARAM_INFO
	.align		4
.L_21:
        /*0008*/ 	.byte	0x04, 0x17
        /*000a*/ 	.short	(.L_23 - .L_22)
.L_22:
        /*000c*/ 	.word	0x00000000
        /*0010*/ 	.short	0x0000
        /*0012*/ 	.short	0x0070
        /*0014*/ 	.byte	0x00, 0xf0, 0x01, 0x10


	//----- nvinfo : EIATTR_SPARSE_MMA_MASK
	.align		4
.L_23:
        /*0018*/ 	.byte	0x03, 0x50
        /*001a*/ 	.short	0x0000


	//----- nvinfo : EIATTR_MAXREG_COUNT
	.align		4
        /*001c*/ 	.byte	0x03, 0x1b
        /*001e*/ 	.short	0x00a8


	//----- nvinfo : EIATTR_NUM_BARRIERS
	.align		4
        /*0020*/ 	.byte	0x02, 0x4c
        /*0022*/ 	.byte	0x01
	.zero		1


	//----- nvinfo : EIATTR_EXTERNS
	.align		4
        /*0024*/ 	.byte	0x04, 0x0f
        /*0026*/ 	.short	(.L_25 - .L_24)


	//   ....[0]....
	.align		4
.L_24:
        /*0028*/ 	.word	index@(__assertfail)


	//----- nvinfo : EIATTR_MERCURY_ISA_VERSION
	.align		4
.L_25:
        /*002c*/ 	.byte	0x03, 0x5f
        /*002e*/ 	.short	0x0101


	//----- nvinfo : EIATTR_INT_WARP_WIDE_INSTR_OFFSETS
	.align		4
        /*0030*/ 	.byte	0x04, 0x31
        /*0032*/ 	.short	(.L_27 - .L_26)


	//   ....[0]....
.L_26:
        /*0034*/ 	.word	0x00000450


	//   ....[1]....
        /*0038*/ 	.word	0x00000470


	//   ....[2]....
        /*003c*/ 	.word	0x00000620


	//----- nvinfo : EIATTR_COOP_GROUP_MASK_REGIDS
	.align		4
.L_27:
        /*0040*/ 	.byte	0x04, 0x29
        /*0042*/ 	.short	(.L_29 - .L_28)


	//   ....[0]....
.L_28:
        /*0044*/ 	.word	0xffffffff


	//   ....[1]....
        /*0048*/ 	.word	0xffffffff


	//   ....[2]....
        /*004c*/ 	.word	0xffffffff


	//   ....[3]....
        /*0050*/ 	.word	0xffffffff


	//   ....[4]....
        /*0054*/ 	.word	0xffffffff


	//   ....[5]....
        /*0058*/ 	.word	0xffffffff


	//----- nvinfo : EIATTR_COOP_GROUP_INSTR_OFFSETS
	.align		4
.L_29:
        /*005c*/ 	.byte	0x04, 0x28
        /*005e*/ 	.short	(.L_31 - .L_30)


	//   ....[0]....
.L_30:
        /*0060*/ 	.word	0x00000060


	//   ....[1]....
        /*0064*/ 	.word	0x00000070


	//   ....[2]....
        /*0068*/ 	.word	0x00000130


	//   ....[3]....
        /*006c*/ 	.word	0x000002a0


	//   ....[4]....
        /*0070*/ 	.word	0x00000760


	//   ....[5]....
        /*0074*/ 	.word	0x000011b0


	//----- nvinfo : EIATTR_REG_RECONFIG
	.align		4
.L_31:
        /*0078*/ 	.byte	0x01, 0x54
	.zero		2


	//----- nvinfo : EIATTR_SYSCALL_OFFSETS
	.align		4
        /*007c*/ 	.byte	0x04, 0x46
        /*007e*/ 	.short	(.L_33 - .L_32)


	//   ....[0]....
.L_32:
        /*0080*/ 	.word	0x00001370


	//----- nvinfo : EIATTR_MBARRIER_INSTR_OFFSETS
	.align		4
.L_33:
        /*0084*/ 	.byte	0x04, 0x39
        /*0086*/ 	.short	(.L_35 - .L_34)


	//   ....[0]....
.L_34:
        /*0088*/ 	.word	0x00000230
        /*008c*/ 	.word	0x000000ff
        /*0090*/ 	.word	0x00000000
        /*0094*/ 	.short	0x0100
        /*0096*/ 	.byte	0x08
	.zero		1


	//   ....[1]....
        /*0098*/ 	.word	0x00000240
        /*009c*/ 	.word	0x000000ff
        /*00a0*/ 	.word	0x00000018
        /*00a4*/ 	.short	0x0100
        /*00a6*/ 	.byte	0x08
	.zero		1


	//   ....[2]....
        /*00a8*/ 	.word	0x00000250
        /*00ac*/ 	.word	0x000000ff
        /*00b0*/ 	.word	0x00000008
        /*00b4*/ 	.short	0x0100
        /*00b6*/ 	.byte	0x08
	.zero		1


	//   ....[3]....
        /*00b8*/ 	.word	0x00000260
        /*00bc*/ 	.word	0x000000ff
        /*00c0*/ 	.word	0x00000020
        /*00c4*/ 	.short	0x0100
        /*00c6*/ 	.byte	0x08
	.zero		1


	//   ....[4]....
        /*00c8*/ 	.word	0x00000270
        /*00cc*/ 	.word	0x000000ff
        /*00d0*/ 	.word	0x00000010
        /*00d4*/ 	.short	0x0100
        /*00d6*/ 	.byte	0x08
	.zero		1


	//   ....[5]....
        /*00d8*/ 	.word	0x00000280
        /*00dc*/ 	.word	0x000000ff
        /*00e0*/ 	.word	0x00000028
        /*00e4*/ 	.short	0x0100
        /*00e6*/ 	.byte	0x08
	.zero		1


	//   ....[6]....
        /*00e8*/ 	.word	0x000006a0
        /*00ec*/ 	.word	0x000000ff
        /*00f0*/ 	.word	0x00000040
        /*00f4*/ 	.short	0x0100
        /*00f6*/ 	.byte	0x06
	.zero		1


	//   ....[7]....
        /*00f8*/ 	.word	0x00000710
        /*00fc*/ 	.word	0x000000ff
        /*0100*/ 	.word	0x00000048
        /*0104*/ 	.short	0x0100
        /*0106*/ 	.byte	0x06
	.zero		1


	//   ....[8]....
        /*0108*/ 	.word	0x00001430
        /*010c*/ 	.word	0x00000003
        /*0110*/ 	.word	0x00000000
        /*0114*/ 	.short	0x010a
        /*0116*/ 	.byte	0x3f
	.zero		1


	//   ....[9]....
        /*0118*/ 	.word	0x00001470
        /*011c*/ 	.word	0x00000003
        /*0120*/ 	.word	0x00000000
        /*0124*/ 	.short	0x010a
        /*0126*/ 	.byte	0x3f
	.zero		1


	//   ....[10]....
        /*0128*/ 	.word	0x00001870
        /*012c*/ 	.word	0x00000005
        /*0130*/ 	.word	0x00000000
        /*0134*/ 	.short	0x010a
        /*0136*/ 	.byte	0x3f
	.zero		1


	//   ....[11]....
        /*0138*/ 	.word	0x000018b0
        /*013c*/ 	.word	0x00000005
        /*0140*/ 	.word	0x00000000
        /*0144*/ 	.short	0x010a
        /*0146*/ 	.byte	0x3f
	.zero		1


	//   ....[12]....
        /*0148*/ 	.word	0x00001b40
        /*014c*/ 	.word	0x00000005
        /*0150*/ 	.word	0x00000000
        /*0154*/ 	.short	0x0101
        /*0156*/ 	.byte	0x3f
	.zero		1


	//   ....[13]....
        /*0158*/ 	.word	0x00001d60
        /*015c*/ 	.word	0x00000003
        /*0160*/ 	.word	0x00000000
        /*0164*/ 	.short	0x0101
        /*0166*/ 	.byte	0x3f
	.zero		1


	//   ....[14]....
        /*0168*/ 	.word	0x0000ab40
        /*016c*/ 	.word	0x00000014
        /*0170*/ 	.word	0x00000018
        /*0174*/ 	.short	0x010a
        /*0176*/ 	.byte	0x3f
	.zero		1


	//   ....[15]....
        /*0178*/ 	.word	0x0000aec0
        /*017c*/ 	.word	0x00000003
        /*0180*/ 	.word	0x00000048
        /*0184*/ 	.short	0x0101
        /*0186*/ 	.byte	0x3f
	.zero		1


	//   ....[16]....
        /*0188*/ 	.word	0x0000b610
        /*018c*/ 	.word	0x00000007
        /*0190*/ 	.word	0x00000000
        /*0194*/ 	.short	0x010a
        /*0196*/ 	.byte	0x3f
	.zero		1


	//   ....[17]....
        /*0198*/ 	.word	0x0000b690
        /*019c*/ 	.word	0x00000006
        /*01a0*/ 	.word	0x00000000
        /*01a4*/ 	.short	0x010a
        /*01a6*/ 	.byte	0x3f
	.zero		1


	//   ....[18]....
        /*01a8*/ 	.word	0x0000b720
        /*01ac*/ 	.word	0x00000003
        /*01b0*/ 	.word	0x00000000
        /*01b4*/ 	.short	0x010a
        /*01b6*/ 	.byte	0x3f
	.zero		1


	//   ....[19]....
        /*01b8*/ 	.word	0x0000b780
        /*01bc*/ 	.word	0x00000003
        /*01c0*/ 	.word	0x00000000
        /*01c4*/ 	.short	0x010a
        /*01c6*/ 	.byte	0x3f
	.zero		1


	//   ....[20]....
        /*01c8*/ 	.word	0x0000b7d0
        /*01cc*/ 	.word	0x00000005
        /*01d0*/ 	.word	0x00000000
        /*01d4*/ 	.short	0x010a
        /*01d6*/ 	.byte	0x3f
	.zero		1


	//   ....[21]....
        /*01d8*/ 	.word	0x0000b8a0
        /*01dc*/ 	.word	0x00000014
        /*01e0*/ 	.word	0x00000018
        /*01e4*/ 	.short	0x010a
        /*01e6*/ 	.byte	0x3f
	.zero		1


	//   ....[22]....
        /*01e8*/ 	.word	0x0000b970
        /*01ec*/ 	.word	0x00000007
        /*01f0*/ 	.word	0x00000000
        /*01f4*/ 	.short	0x010a
        /*01f6*/ 	.byte	0x3f
	.zero		1


	//   ....[23]....
        /*01f8*/ 	.word	0x0000b9c0
        /*01fc*/ 	.word	0x00000006
        /*0200*/ 	.word	0x00000000
        /*0204*/ 	.short	0x010a
        /*0206*/ 	.byte	0x3f
	.zero		1


	//----- nvinfo : EIATTR_NUM_MBARRIERS
	.align		4
.L_35:
        /*0208*/ 	.byte	0x03, 0x38
        /*020a*/ 	.short	0x0008


	//----- nvinfo : EIATTR_EXIT_INSTR_OFFSETS
	.align		4
        /*020c*/ 	.byte	0x04, 0x1c
        /*020e*/ 	.short	(.L_37 - .L_36)


	//   ....[0]....
.L_36:
        /*0210*/ 	.word	0x000008c0


	//   ....[1]....
        /*0214*/ 	.word	0x000010e0


	//   ....[2]....
        /*0218*/ 	.word	0x0000a260


	//   ....[3]....
        /*021c*/ 	.word	0x0000a7c0


	//   ....[4]....
        /*0220*/ 	.word	0x0000b770


	//----- nvinfo : EIATTR_MAX_THREADS
	.align		4
.L_37:
        /*0224*/ 	.byte	0x04, 0x05
        /*0226*/ 	.short	(.L_39 - .L_38)
.L_38:
        /*0228*/ 	.word	0x00000180
        /*022c*/ 	.word	0x00000001
        /*0230*/ 	.word	0x00000001


	//----- nvinfo : EIATTR_CRS_STACK_SIZE
	.align		4
.L_39:
        /*0234*/ 	.byte	0x04, 0x1e
        /*0236*/ 	.short	(.L_41 - .L_40)
.L_40:
        /*0238*/ 	.word	0x00000000


	//----- nvinfo : EIATTR_CBANK_PARAM_SIZE
	.align		4
.L_41:
        /*023c*/ 	.byte	0x03, 0x19
        /*023e*/ 	.short	0x0470


	//----- nvinfo : EIATTR_PARAM_CBANK
	.align		4
        /*0240*/ 	.byte	0x04, 0x0a
        /*0242*/ 	.short	(.L_43 - .L_42)
	.align		4
.L_42:
        /*0244*/ 	.word	index@(.nv.constant0._ZN7cutlass13device_kernelINS_4gemm6kernel13GemmUniversalIN4cute5tupleIJiiiiEEENS1_10collective13CollectiveMmaINS1_34MainloopSm90TmaGmmaWarpSpecializedILi3ENS5_IJNS4_1CILi1EEENSA_ILi2EEESB_EEENS1_35KernelTmaWarpSpecializedCooperativeEEENS5_IJNSA_ILi128EEENSA_ILi256EEENSA_ILi64EEEEEENS_6half_tENS5_IJlSB_lEEESK_SL_NS4_8TiledMMAINS4_8MMA_AtomIJNS4_4SM904GMMA26MMA_64x256x16_F32F16F16_SSILNSP_5MajorE0ELSR_0ELNSP_7ScaleInE1ELSS_1EEEEEENS4_6LayoutINS5_IJSC_SB_SB_EEENS5_IJSB_NSA_ILi0EEESX_EEEEENS5_IJNS4_10UnderscoreES10_S10_EEEEENS4_23SM90_TMA_LOAD_MULTICASTENS4_14ComposedLayoutINS4_7SwizzleILi3ELi4ELi3EEENS4_18smem_ptr_flag_bitsILi16EEENSV_INS5_IJNSA_ILi8EEESI_EEENS5_IJSI_SB_EEEEEEEvNS4_8identityENS4_13SM90_TMA_LOADES1D_vS1E_EENS_8epilogue10collective6detail29Sm90TmaWarpSpecializedAdapterINS1I_15DefaultEpilogueISK_SL_SL_NS1H_6thread17LinearCombinationISK_Li1EffLNS1M_9ScaleType4KindE0ELNS_15FloatRoundStyleE2ESK_EENS1_15EpilogueDefaultEEEEEvvEEEEvNT_6ParamsE)
        /*0248*/ 	.short	0x0210
        /*024a*/ 	.short	0x0470


	//----- nvinfo : EIATTR_SW_WAR
	.align		4
.L_43:
        /*024c*/ 	.byte	0x04, 0x36
        /*024e*/ 	.short	(.L_45 - .L_44)
.L_44:
        /*0250*/ 	.word	0x00000008
.L_45:


//--------------------- .nv.callgraph             --------------------------
	.section	.nv.callgraph,"",@"SHT_CUDA_CALLGRAPH"
	.align	4
	.sectionentsize	8
	.align		4
        /*0000*/ 	.word	0x00000000
	.align		4
        /*0004*/ 	.word	0xffffffff
	.align		4
        /*0008*/ 	.word	index@(_ZN7cutlass13device_kernelINS_4gemm6kernel13GemmUniversalIN4cute5tupleIJiiiiEEENS1_10collective13CollectiveMmaINS1_34MainloopSm90TmaGmmaWarpSpecializedILi3ENS5_IJNS4_1CILi1EEENSA_ILi2EEESB_EEENS1_35KernelTmaWarpSpecializedCooperativeEEENS5_IJNSA_ILi128EEENSA_ILi256EEENSA_ILi64EEEEEENS_6half_tENS5_IJlSB_lEEESK_SL_NS4_8TiledMMAINS4_8MMA_AtomIJNS4_4SM904GMMA26MMA_64x256x16_F32F16F16_SSILNSP_5MajorE0ELSR_0ELNSP_7ScaleInE1ELSS_1EEEEEENS4_6LayoutINS5_IJSC_SB_SB_EEENS5_IJSB_NSA_ILi0EEESX_EEEEENS5_IJNS4_10UnderscoreES10_S10_EEEEENS4_23SM90_TMA_LOAD_MULTICASTENS4_14ComposedLayoutINS4_7SwizzleILi3ELi4ELi3EEENS4_18smem_ptr_flag_bitsILi16EEENSV_INS5_IJNSA_ILi8EEESI_EEENS5_IJSI_SB_EEEEEEEvNS4_8identityENS4_13SM90_TMA_LOADES1D_vS1E_EENS_8epilogue10collective6detail29Sm90TmaWarpSpecializedAdapterINS1I_15DefaultEpilogueISK_SL_SL_NS1H_6thread17LinearCombinationISK_Li1EffLNS1M_9ScaleType4KindE0ELNS_15FloatRoundStyleE2ESK_EENS1_15EpilogueDefaultEEEEEvvEEEEvNT_6ParamsE)
	.align		4
        /*000c*/ 	.word	index@(__assertfail)
	.align		4
        /*0010*/ 	.word	0x00000000
	.align		4
        /*0014*/ 	.word	0xfffffffe
	.align		4
        /*0018*/ 	.word	0x00000000
	.align		4
        /*001c*/ 	.word	0xfffffffd
	.align		4
        /*0020*/ 	.word	0x00000000
	.align		4
        /*0024*/ 	.word	0xfffffffc


//--------------------- .nv.constant4             --------------------------
	.section	.nv.constant4,"a",@progbits
	.align	8
	.align		8
.nv.constant4:
        /*0000*/ 	.dword	__assertfail
	.align		8
        /*0008*/ 	.dword	__unnamed_1
	.align		8
        /*0010*/ 	.dword	_ZN39_INTERNAL_8b70f7ca_4_k_cu_4de4692e_27214cuda3std3__45__cpo5beginE
	.align		8
        /*0018*/ 	.dword	_ZN39_INTERNAL_8b70f7ca_4_k_cu_4de4692e_27214cuda3std3__45__cpo3endE
	.align		8
        /*0020*/ 	.dword	_ZN39_INTERNAL_8b70f7ca_4_k_cu_4de4692e_27214cuda3std3__45__cpo6cbeginE
	.align		8
        /*0028*/ 	.dword	_ZN39_INTERNAL_8b70f7ca_4_k_cu_4de4692e_27214cuda3std3__45__cpo4cendE
	.align		8
        /*0030*/ 	.dword	_ZN39_INTERNAL_8b70f7ca_4_k_cu_4de4692e_27214cuda3std3__441_GLOBAL__N__8b70f7ca_4_k_cu_4de4692e_27216ignoreE
	.align		8
        /*0038*/ 	.dword	_ZN39_INTERNAL_8b70f7ca_4_k_cu_4de4692e_27214cuda3std3__419piecewise_constructE
	.align		8
        /*0040*/ 	.dword	_ZN39_INTERNAL_8b70f7ca_4_k_cu_4de4692e_27214cuda3std3__48in_placeE
	.align		8
        /*0048*/ 	.dword	_ZN39_INTERNAL_8b70f7ca_4_k_cu_4de4692e_27214cuda3std6ranges3__45__cpo4swapE
	.align		8
        /*0050*/ 	.dword	_ZN39_INTERNAL_8b70f7ca_4_k_cu_4de4692e_27214cuda3std6ranges3__45__cpo9iter_moveE
	.align		8
        /*0058*/ 	.dword	_ZN39_INTERNAL_8b70f7ca_4_k_cu_4de4692e_27214cute7productE
	.align		8
        /*0060*/ 	.dword	_ZN39_INTERNAL_8b70f7ca_4_k_cu_4de4692e_27214cute1_E
	.align		8
        /*0068*/ 	.dword	$str$22
	.align		8
        /*0070*/ 	.dword	$str$23


//--------------------- .text._ZN7cutlass13device_kernelINS_4gemm6kernel13GemmUniversalIN4cute5tupleIJiiiiEEENS1_10collective13CollectiveMmaINS1_34MainloopSm90TmaGmmaWarpSpecializedILi3ENS5_IJNS4_1CILi1EEENSA_ILi2EEESB_EEENS1_35KernelTmaWarpSpecializedCooperativeEEENS5_IJNSA_ILi128EEENSA_ILi256EEENSA_ILi64EEEEEENS_6half_tENS5_IJlSB_lEEESK_SL_NS4_8TiledMMAINS4_8MMA_AtomIJNS4_4SM904GMMA26MMA_64x256x16_F32F16F16_SSILNSP_5MajorE0ELSR_0ELNSP_7ScaleInE1ELSS_1EEEEEENS4_6LayoutINS5_IJSC_SB_SB_EEENS5_IJSB_NSA_ILi0EEESX_EEEEENS5_IJNS4_10UnderscoreES10_S10_EEEEENS4_23SM90_TMA_LOAD_MULTICASTENS4_14ComposedLayoutINS4_7SwizzleILi3ELi4ELi3EEENS4_18smem_ptr_flag_bitsILi16EEENSV_INS5_IJNSA_ILi8EEESI_EEENS5_IJSI_SB_EEEEEEEvNS4_8identityENS4_13SM90_TMA_LOADES1D_vS1E_EENS_8epilogue10collective6detail29Sm90TmaWarpSpecializedAdapterINS1I_15DefaultEpilogueISK_SL_SL_NS1H_6thread17LinearCombinationISK_Li1EffLNS1M_9ScaleType4KindE0ELNS_15FloatRoundStyleE2ESK_EENS1_15EpilogueDefaultEEEEEvvEEEEvNT_6ParamsE --------------------------
	.section	.text._ZN7cutlass13device_kernelINS_4gemm6kernel13GemmUniversalIN4cute5tupleIJiiiiEEENS1_10collective13CollectiveMmaINS1_34MainloopSm90TmaGmmaWarpSpecializedILi3ENS5_IJNS4_1CILi1EEENSA_ILi2EEESB_EEENS1_35KernelTmaWarpSpecializedCooperativeEEENS5_IJNSA_ILi128EEENSA_ILi256EEENSA_ILi64EEEEEENS_6half_tENS5_IJlSB_lEEESK_SL_NS4_8TiledMMAINS4_8MMA_AtomIJNS4_4SM904GMMA26MMA_64x256x16_F32F16F16_SSILNSP_5MajorE0ELSR_0ELNSP_7ScaleInE1ELSS_1EEEEEENS4_6LayoutINS5_IJSC_SB_SB_EEENS5_IJSB_NSA_ILi0EEESX_EEEEENS5_IJNS4_10UnderscoreES10_S10_EEEEENS4_23SM90_TMA_LOAD_MULTICASTENS4_14ComposedLayoutINS4_7SwizzleILi3ELi4ELi3EEENS4_18smem_ptr_flag_bitsILi16EEENSV_INS5_IJNSA_ILi8EEESI_EEENS5_IJSI_SB_EEEEEEEvNS4_8identityENS4_13SM90_TMA_LOADES1D_vS1E_EENS_8epilogue10collective6detail29Sm90TmaWarpSpecializedAdapterINS1I_15DefaultEpilogueISK_SL_SL_NS1H_6thread17LinearCombinationISK_Li1EffLNS1M_9ScaleType4KindE0ELNS_15FloatRoundStyleE2ESK_EENS1_15EpilogueDefaultEEEEEvvEEEEvNT_6ParamsE,"ax",@progbits
	.align	128
.text._ZN7cutlass13device_kernelINS_4gemm6kernel13GemmUniversalIN4cute5tupleIJiiiiEEENS1_10collective13CollectiveMmaINS1_34MainloopSm90TmaGmmaWarpSpecializedILi3ENS5_IJNS4_1CILi1EEENSA_ILi2EEESB_EEENS1_35KernelTmaWarpSpecializedCooperativeEEENS5_IJNSA_ILi128EEENSA_ILi256EEENSA_ILi64EEEEEENS_6half_tENS5_IJlSB_lEEESK_SL_NS4_8TiledMMAINS4_8MMA_AtomIJNS4_4SM904GMMA26MMA_64x256x16_F32F16F16_SSILNSP_5MajorE0ELSR_0ELNSP_7ScaleInE1ELSS_1EEEEEENS4_6LayoutINS5_IJSC_SB_SB_EEENS5_IJSB_NSA_ILi0EEESX_EEEEENS5_IJNS4_10UnderscoreES10_S10_EEEEENS4_23SM90_TMA_LOAD_MULTICASTENS4_14ComposedLayoutINS4_7SwizzleILi3ELi4ELi3EEENS4_18smem_ptr_flag_bitsILi16EEENSV_INS5_IJNSA_ILi8EEESI_EEENS5_IJSI_SB_EEEEEEEvNS4_8identityENS4_13SM90_TMA_LOADES1D_vS1E_EENS_8epilogue10collective6detail29Sm90TmaWarpSpecializedAdapterINS1I_15DefaultEpilogueISK_SL_SL_NS1H_6thread17LinearCombinationISK_Li1EffLNS1M_9ScaleType4KindE0ELNS_15FloatRoundStyleE2ESK_EENS1_15EpilogueDefaultEEEEEvvEEEEvNT_6ParamsE:
        .type           _ZN7cutlass13device_kernelINS_4gemm6kernel13GemmUniversalIN4cute5tupleIJiiiiEEENS1_10collective13CollectiveMmaINS1_34MainloopSm90TmaGmmaWarpSpecializedILi3ENS5_IJNS4_1CILi1EEENSA_ILi2EEESB_EEENS1_35KernelTmaWarpSpecializedCooperativeEEENS5_IJNSA_ILi128EEENSA_ILi256EEENSA_ILi64EEEEEENS_6half_tENS5_IJlSB_lEEESK_SL_NS4_8TiledMMAINS4_8MMA_AtomIJNS4_4SM904GMMA26MMA_64x256x16_F32F16F16_SSILNSP_5MajorE0ELSR_0ELNSP_7ScaleInE1ELSS_1EEEEEENS4_6LayoutINS5_IJSC_SB_SB_EEENS5_IJSB_NSA_ILi0EEESX_EEEEENS5_IJNS4_10UnderscoreES10_S10_EEEEENS4_23SM90_TMA_LOAD_MULTICASTENS4_14ComposedLayoutINS4_7SwizzleILi3ELi4ELi3EEENS4_18smem_ptr_flag_bitsILi16EEENSV_INS5_IJNSA_ILi8EEESI_EEENS5_IJSI_SB_EEEEEEEvNS4_8identityENS4_13SM90_TMA_LOADES1D_vS1E_EENS_8epilogue10collective6detail29Sm90TmaWarpSpecializedAdapterINS1I_15DefaultEpilogueISK_SL_SL_NS1H_6thread17LinearCombinationISK_Li1EffLNS1M_9ScaleType4KindE0ELNS_15FloatRoundStyleE2ESK_EENS1_15EpilogueDefaultEEEEEvvEEEEvNT_6ParamsE,@function
        .size           _ZN7cutlass13device_kernelINS_4gemm6kernel13GemmUniversalIN4cute5tupleIJiiiiEEENS1_10collective13CollectiveMmaINS1_34MainloopSm90TmaGmmaWarpSpecializedILi3ENS5_IJNS4_1CILi1EEENSA_ILi2EEESB_EEENS1_35KernelTmaWarpSpecializedCooperativeEEENS5_IJNSA_ILi128EEENSA_ILi256EEENSA_ILi64EEEEEENS_6half_tENS5_IJlSB_lEEESK_SL_NS4_8TiledMMAINS4_8MMA_AtomIJNS4_4SM904GMMA26MMA_64x256x16_F32F16F16_SSILNSP_5MajorE0ELSR_0ELNSP_7ScaleInE1ELSS_1EEEEEENS4_6LayoutINS5_IJSC_SB_SB_EEENS5_IJSB_NSA_ILi0EEESX_EEEEENS5_IJNS4_10UnderscoreES10_S10_EEEEENS4_23SM90_TMA_LOAD_MULTICASTENS4_14ComposedLayoutINS4_7SwizzleILi3ELi4ELi3EEENS4_18smem_ptr_flag_bitsILi16EEENSV_INS5_IJNSA_ILi8EEESI_EEENS5_IJSI_SB_EEEEEEEvNS4_8identityENS4_13SM90_TMA_LOADES1D_vS1E_EENS_8epilogue10collective6detail29Sm90TmaWarpSpecializedAdapterINS1I_15DefaultEpilogueISK_SL_SL_NS1H_6thread17LinearCombinationISK_Li1EffLNS1M_9ScaleType4KindE0ELNS_15FloatRoundStyleE2ESK_EENS1_15EpilogueDefaultEEEEEvvEEEEvNT_6ParamsE,(.L_x_325 - _ZN7cutlass13device_kernelINS_4gemm6kernel13GemmUniversalIN4cute5tupleIJiiiiEEENS1_10collective13CollectiveMmaINS1_34MainloopSm90TmaGmmaWarpSpecializedILi3ENS5_IJNS4_1CILi1EEENSA_ILi2EEESB_EEENS1_35KernelTmaWarpSpecializedCooperativeEEENS5_IJNSA_ILi128EEENSA_ILi256EEENSA_ILi64EEEEEENS_6half_tENS5_IJlSB_lEEESK_SL_NS4_8TiledMMAINS4_8MMA_AtomIJNS4_4SM904GMMA26MMA_64x256x16_F32F16F16_SSILNSP_5MajorE0ELSR_0ELNSP_7ScaleInE1ELSS_1EEEEEENS4_6LayoutINS5_IJSC_SB_SB_EEENS5_IJSB_NSA_ILi0EEESX_EEEEENS5_IJNS4_10UnderscoreES10_S10_EEEEENS4_23SM90_TMA_LOAD_MULTICASTENS4_14ComposedLayoutINS4_7SwizzleILi3ELi4ELi3EEENS4_18smem_ptr_flag_bitsILi16EEENSV_INS5_IJNSA_ILi8EEESI_EEENS5_IJSI_SB_EEEEEEEvNS4_8identityENS4_13SM90_TMA_LOADES1D_vS1E_EENS_8epilogue10collective6detail29Sm90TmaWarpSpecializedAdapterINS1I_15DefaultEpilogueISK_SL_SL_NS1H_6thread17LinearCombinationISK_Li1EffLNS1M_9ScaleType4KindE0ELNS_15FloatRoundStyleE2ESK_EENS1_15EpilogueDefaultEEEEEvvEEEEvNT_6ParamsE)
        .other          _ZN7cutlass13device_kernelINS_4gemm6kernel13GemmUniversalIN4cute5tupleIJiiiiEEENS1_10collective13CollectiveMmaINS1_34MainloopSm90TmaGmmaWarpSpecializedILi3ENS5_IJNS4_1CILi1EEENSA_ILi2EEESB_EEENS1_35KernelTmaWarpSpecializedCooperativeEEENS5_IJNSA_ILi128EEENSA_ILi256EEENSA_ILi64EEEEEENS_6half_tENS5_IJlSB_lEEESK_SL_NS4_8TiledMMAINS4_8MMA_AtomIJNS4_4SM904GMMA26MMA_64x256x16_F32F16F16_SSILNSP_5MajorE0ELSR_0ELNSP_7ScaleInE1ELSS_1EEEEEENS4_6LayoutINS5_IJSC_SB_SB_EEENS5_IJSB_NSA_ILi0EEESX_EEEEENS5_IJNS4_10UnderscoreES10_S10_EEEEENS4_23SM90_TMA_LOAD_MULTICASTENS4_14ComposedLayoutINS4_7SwizzleILi3ELi4ELi3EEENS4_18smem_ptr_flag_bitsILi16EEENSV_INS5_IJNSA_ILi8EEESI_EEENS5_IJSI_SB_EEEEEEEvNS4_8identityENS4_13SM90_TMA_LOADES1D_vS1E_EENS_8epilogue10collective6detail29Sm90TmaWarpSpecializedAdapterINS1I_15DefaultEpilogueISK_SL_SL_NS1H_6thread17LinearCombinationISK_Li1EffLNS1M_9ScaleType4KindE0ELNS_15FloatRoundStyleE2ESK_EENS1_15EpilogueDefaultEEEEEvvEEEEvNT_6ParamsE,@"STO_CUDA_ENTRY STV_DEFAULT"
_ZN7cutlass13device_kernelINS_4gemm6kernel13GemmUniversalIN4cute5tupleIJiiiiEEENS1_10collective13CollectiveMmaINS1_34MainloopSm90TmaGmmaWarpSpecializedILi3ENS5_IJNS4_1CILi1EEENSA_ILi2EEESB_EEENS1_35KernelTmaWarpSpecializedCooperativeEEENS5_IJNSA_ILi128EEENSA_ILi256EEENSA_ILi64EEEEEENS_6half_tENS5_IJlSB_lEEESK_SL_NS4_8TiledMMAINS4_8MMA_AtomIJNS4_4SM904GMMA26MMA_64x256x16_F32F16F16_SSILNSP_5MajorE0ELSR_0ELNSP_7ScaleInE1ELSS_1EEEEEENS4_6LayoutINS5_IJSC_SB_SB_EEENS5_IJSB_NSA_ILi0EEESX_EEEEENS5_IJNS4_10UnderscoreES10_S10_EEEEENS4_23SM90_TMA_LOAD_MULTICASTENS4_14ComposedLayoutINS4_7SwizzleILi3ELi4ELi3EEENS4_18smem_ptr_flag_bitsILi16EEENSV_INS5_IJNSA_ILi8EEESI_EEENS5_IJSI_SB_EEEEEEEvNS4_8identityENS4_13SM90_TMA_LOADES1D_vS1E_EENS_8epilogue10collective6detail29Sm90TmaWarpSpecializedAdapterINS1I_15DefaultEpilogueISK_SL_SL_NS1H_6thread17LinearCombinationISK_Li1EffLNS1M_9ScaleType4KindE0ELNS_15FloatRoundStyleE2ESK_EENS1_15EpilogueDefaultEEEEEvvEEEEvNT_6ParamsE:
[----:B------:R-:W0:Y:S01]  /*0000*/  LDC R1, c[0x0][0x28] ;  /* 0x00000a00ff017b82 */ /* 0x000e220000000800 */
[----:B------:R-:W1:Y:S01]  /*0010*/  S2R R18, SR_TID.X ;  /* 0x0000000000127919 */ /* 0x000e620000002100 */
[----:B------:R-:W-:Y:S01]  /*0020*/  ELECT P0, URZ, PT ;  /* 0x00000000003f782f */ /* 0x000fe20003800000 */
[----:B------:R-:W-:Y:S01]  /*0030*/  BSSY B0, `(.L_x_0) ;  /* 0x000000f000007945 */ /* 0x000fe20003800000 */
[--C-:B-1----:R-:W-:Y:S02]  /*0040*/  SHF.R.U32.HI R0, RZ, 0x5, R18.reuse ;  /* 0x00000005ff007819 */ /* 0x102fe40000011612 */
[----:B------:R-:W-:-:S03]  /*0050*/  SHF.R.U32.HI R3, RZ, 0x7, R18 ;  /* 0x00000007ff037819 */ /* 0x000fc60000011612 */
[----:B------:R-:W1:Y:S04]  /*0060*/  SHFL.IDX PT, R2, R0, RZ, 0x1f ;  /* 0x00001fff00027589 */ /* 0x000e6800000e0000 */
[----:B------:R2:W3:Y:S01]  /*0070*/  SHFL.IDX PT, R5, R3, RZ, 0x1f ;  /* 0x00001fff03057589 */ /* 0x0004e200000e0000 */
[----:B-1----:R-:W-:-:S13]  /*0080*/  ISETP.NE.OR P0, PT, R2, RZ, !P0 ;  /* 0x000000ff0200720c */ /* 0x002fda0004705670 */
[----:B0-23--:R-:W-:Y:S05]  /*0090*/  @P0 BRA `(.L_x_1) ;  /* 0x0000000000200947 */ /* 0x00dfea0003800000 */
[----:B------:R-:W-:Y:S02]  /*00a0*/  ULDC.64 UR4, c[0x0][0x198] ;  /* 0x0000660000047ab9 */ /* 0x000fe40000000a00 */
[----:B------:R-:W-:Y:S02]  /*00b0*/  UIADD3 UR6, UP0, UR4, 0xf0, URZ ;  /* 0x000000f004067890 */ /* 0x000fe4000ff1e03f */
[----:B------:R-:W-:Y:S02]  /*00c0*/  UIADD3 UR4, UP1, UR4, 0x1f0, URZ ;  /* 0x000001f004047890 */ /* 0x000fe4000ff3e03f */
[----:B------:R-:W-:Y:S02]  /*00d0*/  UIADD3.X UR7, URZ, UR5, URZ, UP0, !UPT ;  /* 0x000000053f077290 */ /* 0x000fe400087fe43f */
[----:B------:R-:W-:-:S07]  /*00e0*/  UIADD3.X UR5, URZ, UR5, URZ, UP1, !UPT ;  /* 0x000000053f057290 */ /* 0x000fce0008ffe43f */
[----:B------:R0:W-:Y:S02]  /*00f0*/  UTMACCTL.PF [UR6] ;  /* 0x00000000060079b9 */ /* 0x0001e40008040000 */
[----:B------:R0:W-:Y:S02]  /*0100*/  UTMACCTL.PF [UR4] ;  /* 0x00000000040079b9 */ /* 0x0001e40008040000 */
[----:B0-----:R-:W-:Y:S01]  /*0110*/  NOP ;  /* 0x0000000000007918 */ /* 0x001fe20000000000 */
.L_x_1:
[----:B------:R-:W-:Y:S05]  /*0120*/  BSYNC B0 ;  /* 0x0000000000007941 */ /* 0x000fea0003800000 */
.L_x_0:
[----:B------:R-:W0:Y:S02]  /*0130*/  SHFL.IDX PT, R3, R0, RZ, 0x1f ;  /* 0x00001fff00037589 */ /* 0x000e2400000e0000 */
[----:B0-----:R-:W-:-:S13]  /*0140*/  ISETP.NE.AND P0, PT, R3, RZ, PT ;  /* 0x000000ff0300720c */ /* 0x001fda0003f05270 */
[----:B------:R-:W-:Y:S05]  /*0150*/  @P0 BRA `(.L_x_2) ;  /* 0x0000000000500947 */ /* 0x000fea0003800000 */
[----:B------:R-:W0:Y:S01]  /*0160*/  S2UR UR8, SR_CgaCtaId ;  /* 0x00000000000879c3 */ /* 0x000e220000008800 */
[----:B------:R-:W-:Y:S01]  /*0170*/  UMOV UR4, 0x400 ;  /* 0x0000040000047882 */ /* 0x000fe20000000000 */
[----:B------:R-:W-:Y:S01]  /*0180*/  UMOV UR5, 0x1 ;  /* 0x0000000100057882 */ /* 0x000fe20000000000 */
[----:B------:R-:W-:Y:S01]  /*0190*/  UMOV UR6, 0x4 ;  /* 0x0000000400067882 */ /* 0x000fe20000000000 */
[----:B------:R-:W-:Y:S01]  /*01a0*/  ELECT P0, URZ, PT ;  /* 0x00000000003f782f */ /* 0x000fe20003800000 */
[----:B------:R-:W-:-:S04]  /*01b0*/  UIADD3 UR6, -UR6, 0x100000, URZ ;  /* 0x0010000006067890 */ /* 0x000fc8000fffe13f */
[----:B------:R-:W-:Y:S02]  /*01c0*/  USHF.L.U32 UR7, UR6, 0xb, URZ ;  /* 0x0000000b06077899 */ /* 0x000fe4000800063f */
[----:B------:R-:W-:Y:S02]  /*01d0*/  USHF.L.U32 UR6, UR6, 0x1, URZ ;  /* 0x0000000106067899 */ /* 0x000fe4000800063f */
[----:B0-----:R-:W-:Y:S02]  /*01e0*/  ULEA UR8, UR8, UR4, 0x18 ;  /* 0x0000000408087291 */ /* 0x001fe4000f8ec03f */
[----:B------:R-:W-:-:S04]  /*01f0*/  UIADD3 UR4, -UR5, 0x100000, URZ ;  /* 0x0010000005047890 */ /* 0x000fc8000fffe13f */
[----:B------:R-:W-:Y:S02]  /*0200*/  USHF.L.U32 UR5, UR4, 0xb, URZ ;  /* 0x0000000b04057899 */ /* 0x000fe4000800063f */
[----:B------:R-:W-:Y:S01]  /*0210*/  USHF.L.U32 UR4, UR4, 0x1, URZ ;  /* 0x0000000104047899 */ /* 0x000fe2000800063f */
[----:B------:R-:W0:Y:S11]  /*0220*/  FENCE.VIEW.ASYNC.S ;  /* 0x00000000000073c6 */ /* 0x000e360000000000 */
[----:B0-----:R0:W1:Y:S01]  /*0230*/  SYNCS.EXCH.64 URZ, [UR8], UR4 ;  /* 0x00000004083f75b2 */ /* 0x0010620008000100 */
[----:B------:R0:W2:Y:S01]  /*0240*/  SYNCS.EXCH.64 URZ, [UR8+0x18], UR6 ;  /* 0x00001806083f75b2 */ /* 0x0000a20008000100 */
[----:B------:R0:W3:Y:S01]  /*0250*/  SYNCS.EXCH.64 URZ, [UR8+0x8], UR4 ;  /* 0x00000804083f75b2 */ /* 0x0000e20008000100 */
[----:B------:R0:W4:Y:S01]  /*0260*/  SYNCS.EXCH.64 URZ, [UR8+0x20], UR6 ;  /* 0x00002006083f75b2 */ /* 0x0001220008000100 */
[----:B------:R0:W0:Y:S01]  /*0270*/  SYNCS.EXCH.64 URZ, [UR8+0x10], UR4 ;  /* 0x00001004083f75b2 */ /* 0x0000220008000100 */
[----:B------:R0:W0:Y:S01]  /*0280*/  SYNCS.EXCH.64 URZ, [UR8+0x28], UR6 ;  /* 0x00002806083f75b2 */ /* 0x0000220008000100 */
[----:B------:R-:W-:Y:S01]  /*0290*/  NOP ;  /* 0x0000000000007918 */ /* 0x000fe20000000000 */
.L_x_2:
[----:B------:R-:W5:Y:S01]  /*02a0*/  SHFL.IDX PT, R0, R0, RZ, 0x1f ;  /* 0x00001fff00007589 */ /* 0x000f6200000e0000 */
[----:B------:R-:W-:Y:S01]  /*02b0*/  SHF.R.S32.HI R7, RZ, 0x1f, R18 ;  /* 0x0000001fff077819 */ /* 0x000fe20000011412 */
[----:B0-----:R-:W0:Y:S01]  /*02c0*/  S2UR UR8, SR_CTAID.X ;  /* 0x00000000000879c3 */ /* 0x001e220000002500 */
[----:B------:R-:W-:Y:S01]  /*02d0*/  ELECT P0, URZ, PT ;  /* 0x00000000003f782f */ /* 0x000fe20003800000 */
[----:B------:R-:W1:Y:S01]  /*02e0*/  S2R R4, SR_CTAID.Y ;  /* 0x0000000000047919 */ /* 0x000e620000002600 */
[----:B------:R-:W-:Y:S01]  /*02f0*/  LEA.HI R7, R7, R18, RZ, 0x7 ;  /* 0x0000001207077211 */ /* 0x000fe200078f38ff */
[----:B------:R-:W-:Y:S01]  /*0300*/  ULDC UR4, c[0x0][0x154] ;  /* 0x0000550000047ab9 */ /* 0x000fe20000000800 */
[----:B------:R-:W-:Y:S01]  /*0310*/  SHF.R.S32.HI R8, RZ, 0x1f, R3 ;  /* 0x0000001fff087819 */ /* 0x000fe20000011403 */
[----:B------:R-:W-:Y:S01]  /*0320*/  NOP ;  /* 0x0000000000007918 */ /* 0x000fe20000000000 */
[----:B------:R-:W-:Y:S01]  /*0330*/  LOP3.LUT R7, R7, 0xffffff80, RZ, 0xc0, !PT ;  /* 0xffffff8007077812 */ /* 0x000fe200078ec0ff */
[----:B------:R-:W2:Y:S01]  /*0340*/  LDC R12, c[0x0][0x140] ;  /* 0x00005000ff0c7b82 */ /* 0x000ea20000000800 */
[----:B------:R-:W-:Y:S01]  /*0350*/  LEA.HI R8, R8, R3, RZ, 0x2 ;  /* 0x0000000308087211 */ /* 0x000fe200078f10ff */
[----:B------:R-:W-:-:S02]  /*0360*/  NOP ;  /* 0x0000000000007918 */ /* 0x000fc40000000000 */
[----:B------:R-:W-:Y:S01]  /*0370*/  IMAD.IADD R6, R18, 0x1, -R7 ;  /* 0x0000000112067824 */ /* 0x000fe200078e0a07 */
[----:B------:R-:W-:-:S03]  /*0380*/  LOP3.LUT R8, R8, 0x3ffffffc, RZ, 0xc0, !PT ;  /* 0x3ffffffc08087812 */ /* 0x000fc600078ec0ff */
[----:B------:R-:W3:Y:S01]  /*0390*/  LDC R10, c[0x0][0x144] ;  /* 0x00005100ff0a7b82 */ /* 0x000ee20000000800 */
[----:B------:R-:W-:Y:S02]  /*03a0*/  SHF.R.S32.HI R7, RZ, 0x1f, R6 ;  /* 0x0000001fff077819 */ /* 0x000fe40000011406 */
[----:B------:R-:W-:Y:S02]  /*03b0*/  LOP3.LUT P2, RZ, R6, 0x7, RZ, 0xc0, !PT ;  /* 0x0000000706ff7812 */ /* 0x000fe4000784c0ff */
[----:B------:R-:W-:Y:S01]  /*03c0*/  LEA.HI R7, R7, R6, RZ, 0x3 ;  /* 0x0000000607077211 */ /* 0x000fe200078f18ff */
[----:B------:R-:W-:Y:S01]  /*03d0*/  VIADD R6, R5, 0xffffffff ;  /* 0xffffffff05067836 */ /* 0x000fe20000000000 */
[----:B-----5:R-:W-:Y:S02]  /*03e0*/  ISETP.NE.OR P0, PT, R0, RZ, !P0 ;  /* 0x000000ff0000720c */ /* 0x020fe40004705670 */
[--C-:B------:R-:W-:Y:S02]  /*03f0*/  SHF.R.S32.HI R0, RZ, 0x3, R7.reuse ;  /* 0x00000003ff007819 */ /* 0x100fe40000011407 */
[----:B------:R-:W-:-:S02]  /*0400*/  SHF.R.S32.HI R7, RZ, 0x1f, R7 ;  /* 0x0000001fff077819 */ /* 0x000fc40000011407 */
[----:B------:R-:W-:Y:S02]  /*0410*/  ISETP.GE.U32.AND P5, PT, R6, 0x2, PT ;  /* 0x000000020600780c */ /* 0x000fe40003fa6070 */
[----:B------:R-:W-:Y:S02]  /*0420*/  LEA.HI R7, R7, R0, RZ, 0x2 ;  /* 0x0000000007077211 */ /* 0x000fe400078f10ff */
[----:B--2---:R-:W-:Y:S02]  /*0430*/  ISETP.EQ.U32.AND P3, PT, R12, 0x1, PT ;  /* 0x000000010c00780c */ /* 0x004fe40003f62070 */
[----:B-1----:R-:W-:Y:S01]  /*0440*/  I2FP.F32.U32 R9, R4 ;  /* 0x0000000400097245 */ /* 0x002fe20000201000 */
[----:B------:R-:W-:Y:S01]  /*0450*/  VOTEU.ALL UP0, P0 ;  /* 0x00000000003f7886 */ /* 0x000fe20000000000 */
[----:B------:R-:W-:Y:S01]  /*0460*/  LOP3.LUT R7, R7, 0xfffffffc, RZ, 0xc0, !PT ;  /* 0xfffffffc07077812 */ /* 0x000fe200078ec0ff */
[----:B------:R-:W-:Y:S02]  /*0470*/  VOTEU.ALL UP1, P0 ;  /* 0x00000000003f7886 */ /* 0x000fe40000020000 */
[----:B------:R-:W-:Y:S01]  /*0480*/  FMUL R11, R9, UR4 ;  /* 0x00000004090b7c20 */ /* 0x000fe20008400000 */
[----:B------:R-:W-:Y:S01]  /*0490*/  IMAD.IADD R9, R3, 0x1, -R8 ;  /* 0x0000000103097824 */ /* 0x000fe200078e0a08 */
[----:B0-----:R-:W-:Y:S01]  /*04a0*/  I2FP.F32.U32 R8, UR8 ;  /* 0x0000000800087c45 */ /* 0x001fe20008201000 */
[----:B------:R-:W-:Y:S01]  /*04b0*/  IMAD.IADD R0, R0, 0x1, -R7 ;  /* 0x0000000100007824 */ /* 0x000fe200078e0a07 */
[----:B------:R-:W0:Y:S01]  /*04c0*/  @!UP0 S2UR UR7, SR_CgaCtaId ;  /* 0x00000000000789c3 */ /* 0x000e220000008800 */
[----:B------:R-:W-:Y:S01]  /*04d0*/  ULDC UR4, c[0x0][0x150] ;  /* 0x0000540000047ab9 */ /* 0x000fe20000000800 */
[----:B------:R-:W1:Y:S01]  /*04e0*/  F2I.U32.TRUNC.NTZ R11, R11 ;  /* 0x0000000b000b7305 */ /* 0x000e62000020f000 */
[----:B------:R-:W-:Y:S01]  /*04f0*/  FMUL R8, R8, UR4 ;  /* 0x0000000408087c20 */ /* 0x000fe20008400000 */
[----:B------:R-:W-:Y:S01]  /*0500*/  SHF.R.S32.HI R3, RZ, 0x1f, R2 ;  /* 0x0000001fff037819 */ /* 0x000fe20000011402 */
[----:B------:R-:W-:Y:S01]  /*0510*/  IMAD R9, R9, 0x4, R0 ;  /* 0x0000000409097824 */ /* 0x000fe200078e0200 */
[----:B------:R-:W-:Y:S01]  /*0520*/  UMOV UR4, 0x20 ;  /* 0x0000002000047882 */ /* 0x000fe20000000000 */
[----:B------:R-:W-:Y:S01]  /*0530*/  @!UP0 UMOV UR6, 0x400 ;  /* 0x0000040000068882 */ /* 0x000fe20000000000 */
[----:B------:R-:W2:Y:S01]  /*0540*/  LDC R7, c[0x0][0x148] ;  /* 0x00005200ff077b82 */ /* 0x000ea20000000800 */
[----:B------:R-:W-:Y:S01]  /*0550*/  LEA.HI R3, R3, R2, RZ, 0x2 ;  /* 0x0000000203037211 */ /* 0x000fe200078f10ff */
[----:B------:R-:W5:Y:S01]  /*0560*/  F2I.U32.TRUNC.NTZ R8, R8 ;  /* 0x0000000800087305 */ /* 0x000f62000020f000 */
[----:B------:R-:W-:Y:S01]  /*0570*/  IMAD.SHL.U32 R22, R9, 0x4, RZ ;  /* 0x0000000409167824 */ /* 0x000fe200078e00ff */
[----:B------:R-:W-:-:S04]  /*0580*/  @!UP0 UIADD3 UR4, -UR4, 0x100000, URZ ;  /* 0x0010000004048890 */ /* 0x000fc8000fffe13f */
[----:B------:R-:W-:Y:S02]  /*0590*/  @!UP0 USHF.L.U32 UR5, UR4, 0xb, URZ ;  /* 0x0000000b04058899 */ /* 0x000fe4000800063f */
[----:B------:R-:W-:Y:S01]  /*05a0*/  @!UP0 USHF.L.U32 UR4, UR4, 0x1, URZ ;  /* 0x0000000104048899 */ /* 0x000fe2000800063f */
[----:B------:R-:W-:Y:S02]  /*05b0*/  LOP3.LUT R3, R3, 0xfffffffc, RZ, 0xc0, !PT ;  /* 0xfffffffc03037812 */ /* 0x000fe400078ec0ff */
[----:B------:R-:W-:Y:S01]  /*05c0*/  LOP3.LUT R22, R9, 0xc, R22, 0x78, !PT ;  /* 0x0000000c09167812 */ /* 0x000fe200078e7816 */
[----:B-1----:R-:W-:Y:S02]  /*05d0*/  IMAD.MOV R21, RZ, RZ, -R11 ;  /* 0x000000ffff157224 */ /* 0x002fe400078e0a0b */
[----:B------:R-:W-:Y:S01]  /*05e0*/  IMAD.IADD R0, R2, 0x1, -R3 ;  /* 0x0000000102007824 */ /* 0x000fe200078e0a03 */
[----:B0-----:R-:W-:Y:S01]  /*05f0*/  @!UP0 ULEA UR6, UR7, UR6, 0x18 ;  /* 0x0000000607068291 */ /* 0x001fe2000f8ec03f */
[----:B-----5:R-:W-:-:S03]  /*0600*/  IMAD.MOV R3, RZ, RZ, -R8 ;  /* 0x000000ffff037224 */ /* 0x020fc600078e0a08 */
[----:B------:R-:W-:Y:S01]  /*0610*/  ISETP.NE.AND P1, PT, R0, 0x3, PT ;  /* 0x000000030000780c */ /* 0x000fe20003f25270 */
[----:B------:R-:W-:Y:S01]  /*0620*/  VOTEU.ALL UP0, P0 ;  /* 0x00000000003f7886 */ /* 0x000fe20000000000 */
[----:B------:R-:W-:Y:S01]  /*0630*/  ISETP.LT.U32.AND P0, PT, R22, 0x2, !P2 ;  /* 0x000000021600780c */ /* 0x000fe20005701070 */
[----:B---3--:R-:W-:Y:S01]  /*0640*/  IMAD R3, R10, R3, UR8 ;  /* 0x000000080a037e24 */ /* 0x008fe2000f8e0203 */
[----:B------:R-:W-:Y:S01]  /*0650*/  ISETP.EQ.OR P1, PT, R0, RZ, !P1 ;  /* 0x000000ff0000720c */ /* 0x000fe20004f22670 */
[----:B--2---:R-:W-:Y:S01]  /*0660*/  IMAD R9, R7, R21, R4 ;  /* 0x0000001507097224 */ /* 0x004fe200078e0204 */
[C---:B------:R-:W-:Y:S02]  /*0670*/  ISETP.NE.AND P2, PT, R5.reuse, RZ, PT ;  /* 0x000000ff0500720c */ /* 0x040fe40003f45270 */
[----:B------:R-:W-:Y:S01]  /*0680*/  ISETP.EQ.AND P1, PT, R5, RZ, P1 ;  /* 0x000000ff0500720c */ /* 0x000fe20000f22270 */
[----:B------:R-:W0:Y:S02]  /*0690*/  FENCE.VIEW.ASYNC.S ;  /* 0x00000000000073c6 */ /* 0x000e240000000000 */
[----:B0-----:R0:W1:Y:S01]  /*06a0*/  @!UP0 SYNCS.EXCH.64 URZ, [UR6+0x40], UR4 ;  /* 0x00004004063f85b2 */ /* 0x0010620008000100 */
[----:B------:R-:W-:-:S02]  /*06b0*/  ISETP.NE.AND P4, PT, R9, R22, PT ;  /* 0x000000160900720c */ /* 0x000fc40003f85270 */
[----:B------:R-:W-:Y:S02]  /*06c0*/  SEL R19, RZ, 0x1, !P1 ;  /* 0x00000001ff137807 */ /* 0x000fe40004800000 */
[----:B------:R-:W-:Y:S02]  /*06d0*/  ISETP.EQ.OR P4, PT, R3, RZ, !P4 ;  /* 0x000000ff0300720c */ /* 0x000fe40006782670 */
[----:B------:R-:W-:Y:S02]  /*06e0*/  SEL R19, R19, 0x2, P5 ;  /* 0x0000000213137807 */ /* 0x000fe40002800000 */
[----:B------:R-:W-:-:S04]  /*06f0*/  PLOP3.LUT P0, PT, P0, P4, PT, 0x80, 0x0 ;  /* 0x000000000000781c */ /* 0x000fc80000709070 */
[----:B------:R-:W-:Y:S01]  /*0700*/  P2R R156, PR, RZ, 0x1 ;  /* 0x00000001ff9c7803 */ /* 0x000fe20000000000 */
[----:B------:R0:W2:Y:S01]  /*0710*/  @!UP1 SYNCS.EXCH.64 URZ, [UR6+0x48], UR4 ;  /* 0x00004804063f95b2 */ /* 0x0000a20008000100 */
[----:B------:R-:W-:Y:S01]  /*0720*/  NOP ;  /* 0x0000000000007918 */ /* 0x000fe20000000000 */
[----:B------:R-:W-:Y:S06]  /*0730*/  @!P3 BRA `(.L_x_3) ;  /* 0x000000000008b947 */ /* 0x000fec0003800000 */
[----:B-12-4-:R-:W-:Y:S01]  /*0740*/  UCGABAR_ARV ;  /* 0x00000000000079c7 */ /* 0x016fe20008000000 */
[----:B------:R-:W-:Y:S05]  /*0750*/  BRA `(.L_x_4) ;  /* 0x0000000000047947 */ /* 0x000fea0003800000 */
.L_x_3:
[----:B-12-4-:R-:W-:Y:S01]  /*0760*/  NOP ;  /* 0x0000000000007918 */ /* 0x016fe20000000000 */
.L_x_4:
[----:B------:R-:W1:Y:S01]  /*0770*/  LDC R2, c[0x0][0x65c] ;  /* 0x00019700ff027b82 */ /* 0x000e620000000800 */
[----:B------:R-:W-:Y:S02]  /*0780*/  IMAD.U32 R8, RZ, RZ, UR8 ;  /* 0x00000008ff087e24 */ /* 0x000fe4000f8e00ff */
[----:B------:R-:W-:Y:S01]  /*0790*/  IMAD.MOV.U32 R9, RZ, RZ, RZ ;  /* 0x000000ffff097224 */ /* 0x000fe200078e00ff */
[----:B-1----:R-:W-:-:S04]  /*07a0*/  ISETP.NE.AND P1, PT, R2, 0x1, PT ;  /* 0x000000010200780c */ /* 0x002fc80003f25270 */
[----:B------:R-:W-:-:S09]  /*07b0*/  P2R R5, PR, RZ, 0x2 ;  /* 0x00000002ff057803 */ /* 0x000fd20000000000 */
[----:B------:R-:W1:Y:S01]  /*07c0*/  @P1 LDC R17, c[0x0][0x10] ;  /* 0x00000400ff111b82 */ /* 0x000e620000000800 */
[----:B------:R-:W-:Y:S02]  /*07d0*/  @P1 IMAD.MOV.U32 R5, RZ, RZ, RZ ;  /* 0x000000ffff051224 */ /* 0x000fe400078e00ff */
[----:B------:R-:W-:-:S05]  /*07e0*/  @P1 IMAD.MOV.U32 R13, RZ, RZ, RZ ;  /* 0x000000ffff0d1224 */ /* 0x000fca00078e00ff */
[----:B------:R-:W2:Y:S01]  /*07f0*/  @!P1 LDC R11, c[0x0][0xc] ;  /* 0x00000300ff0b9b82 */ /* 0x000ea20000000800 */
[----:B-1----:R-:W-:-:S04]  /*0800*/  @P1 IMAD.WIDE.U32 R16, R17, UR8, R4 ;  /* 0x0000000811101c25 */ /* 0x002fc8000f8e0004 */
[----:B------:R-:W-:Y:S02]  /*0810*/  @P1 IMAD.IADD R17, R17, 0x1, R13 ;  /* 0x0000000111111824 */ /* 0x000fe400078e020d */
[----:B--2---:R-:W-:-:S04]  /*0820*/  @!P1 IMAD.WIDE.U32 R8, R4, R11, R8 ;  /* 0x0000000b04089225 */ /* 0x004fc800078e0008 */
[----:B------:R-:W-:Y:S02]  /*0830*/  @!P1 IMAD.MOV.U32 R16, RZ, RZ, R8 ;  /* 0x000000ffff109224 */ /* 0x000fe400078e0008 */
[----:B------:R-:W-:Y:S01]  /*0840*/  @!P1 IMAD.MOV.U32 R17, RZ, RZ, R9 ;  /* 0x000000ffff119224 */ /* 0x000fe200078e0009 */
[----:B------:R-:W-:Y:S06]  /*0850*/  @!P3 BRA `(.L_x_5) ;  /* 0x00000000000cb947 */ /* 0x000fec0003800000 */
[----:B------:R-:W-:Y:S01]  /*0860*/  UCGABAR_WAIT ;  /* 0x0000000000007dc7 */ /* 0x000fe20008000000 */
[----:B------:R-:W-:Y:S01]  /*0870*/  CCTL.IVALL ;  /* 0x00000000ff00798f */ /* 0x000fe20002000000 */
[----:B------:R-:W-:Y:S05]  /*0880*/  BRA `(.L_x_6) ;  /* 0x0000000000047947 */ /* 0x000fea0003800000 */
.L_x_5:
[----:B------:R-:W-:Y:S06]  /*0890*/  BAR.SYNC.DEFER_BLOCKING 0x0 ;  /* 0x0000000000007b1d */ /* 0x000fec0000010000 */
.L_x_6:
[----:B------:R-:W-:Y:S05]  /*08a0*/  @!P2 BRA `(.L_x_7) ;  /* 0x000000980070a947 */ /* 0x000fea0003800000 */
[----:B------:R-:W-:-:S13]  /*08b0*/  ISETP.GT.U32.AND P0, PT, R6, 0x1, PT ;  /* 0x000000010600780c */ /* 0x000fda0003f04070 */
[----:B0-----:R-:W-:Y:S05]  /*08c0*/  @P0 EXIT ;  /* 0x000000000000094d */ /* 0x001fea0003800000 */
[----:B------:R-:W-:Y:S01]  /*08d0*/  ULDC.64 UR4, c[0x0][0x650] ;  /* 0x0001940000047ab9 */ /* 0x000fe20000000a00 */
[----:B------:R-:W-:Y:S01]  /*08e0*/  PRMT R0, RZ, 0x7610, R0 ;  /* 0x00007610ff007816 */ /* 0x000fe20000000000 */
[----:B------:R-:W-:Y:S01]  /*08f0*/  IMAD.MOV.U32 R153, RZ, RZ, -0x1 ;  /* 0xffffffffff997424 */ /* 0x000fe200078e00ff */
[----:B------:R-:W-:Y:S01]  /*0900*/  ISETP.GE.U32.AND P0, PT, R16, UR4, PT ;  /* 0x0000000410007c0c */ /* 0x000fe2000bf06070 */
[----:B------:R-:W-:Y:S02]  /*0910*/  IMAD.MOV.U32 R152, RZ, RZ, -0x1 ;  /* 0xffffffffff987424 */ /* 0x000fe400078e00ff */
[----:B------:R-:W-:Y:S01]  /*0920*/  IMAD.MOV.U32 R23, RZ, RZ, -0x1 ;  /* 0xffffffffff177424 */ /* 0x000fe200078e00ff */
[----:B------:R-:W-:-:S13]  /*0930*/  ISETP.GE.U32.AND.EX P0, PT, R17, UR5, PT, P0 ;  /* 0x0000000511007c0c */ /* 0x000fda000bf06100 */
[----:B------:R-:W-:Y:S05]  /*0940*/  @P0 BRA `(.L_x_8) ;  /* 0x00000004002c0947 */ /* 0x000fea0003800000 */
[----:B------:R-:W0:Y:S01]  /*0950*/  LDC.64 R24, c[0x0][0x628] ;  /* 0x00018a00ff187b82 */ /* 0x000e220000000a00 */
[----:B------:R-:W-:Y:S02]  /*0960*/  IMAD.MOV.U32 R8, RZ, RZ, R16 ;  /* 0x000000ffff087224 */ /* 0x000fe400078e0010 */
[----:B------:R-:W-:-:S05]  /*0970*/  IMAD.MOV.U32 R9, RZ, RZ, R17 ;  /* 0x000000ffff097224 */ /* 0x000fca00078e0011 */
[----:B------:R-:W1:Y:S08]  /*0980*/  LDC R0, c[0x0][0x630] ;  /* 0x00018c00ff007b82 */ /* 0x000e700000000800 */
[----:B------:R-:W2:Y:S01]  /*0990*/  LDC.64 R26, c[0x0][0x620] ;  /* 0x00018800ff1a7b82 */ /* 0x000ea20000000a00 */
[----:B0-----:R-:W-:-:S04]  /*09a0*/  ISETP.NE.U32.AND P0, PT, R24, RZ, PT ;  /* 0x000000ff1800720c */ /* 0x001fc80003f05070 */
[----:B------:R-:W-:-:S13]  /*09b0*/  ISETP.NE.AND.EX P0, PT, R25, RZ, PT, P0 ;  /* 0x000000ff1900720c */ /* 0x000fda0003f05300 */
[----:B-12---:R-:W-:Y:S05]  /*09c0*/  @!P0 BRA `(.L_x_9) ;  /* 0x0000000000288947 */ /* 0x006fea0003800000 */
[----:B------:R-:W0:Y:S02]  /*09d0*/  LDC R13, c[0x0][0x634] ;  /* 0x00018d00ff0d7b82 */ /* 0x000e240000000800 */
[----:B0-----:R-:W-:-:S05]  /*09e0*/  IADD3 R13, P0, R16, R13, RZ ;  /* 0x0000000d100d7210 */ /* 0x001fca0007f1e0ff */
[----:B------:R-:W-:-:S04]  /*09f0*/  IMAD.X R15, RZ, RZ, R17, P0 ;  /* 0x000000ffff0f7224 */ /* 0x000fc800000e0611 */
[----:B------:R-:W-:-:S04]  /*0a00*/  IMAD.WIDE.U32 R8, R15, R24, RZ ;  /* 0x000000180f087225 */ /* 0x000fc800078e00ff */
[----:B------:R-:W-:-:S04]  /*0a10*/  IMAD.WIDE.U32 R10, P0, R13, R25, R8 ;  /* 0x000000190d0a7225 */ /* 0x000fc80007800008 */
[----:B------:R-:W-:-:S04]  /*0a20*/  IMAD.WIDE.U32 R8, R13, R24, RZ ;  /* 0x000000180d087225 */ /* 0x000fc800078e00ff */
[----:B------:R-:W-:Y:S01]  /*0a30*/  IMAD.X R13, RZ, RZ, RZ, P0 ;  /* 0x000000ffff0d7224 */ /* 0x000fe200000e06ff */
[----:B------:R-:W-:Y:S01]  /*0a40*/  IADD3 RZ, P0, R9, R10, RZ ;  /* 0x0000000a09ff7210 */ /* 0x000fe20007f1e0ff */
[----:B------:R-:W-:-:S04]  /*0a50*/  IMAD.MOV.U32 R12, RZ, RZ, R11 ;  /* 0x000000ffff0c7224 */ /* 0x000fc800078e000b */
[----:B------:R-:W-:-:S08]  /*0a60*/  IMAD.WIDE.U32.X R8, R15, R25, R12, P0 ;  /* 0x000000190f087225 */ /* 0x000fd000000e040c */
.L_x_9:
[----:B------:R-:W0:Y:S01]  /*0a70*/  LDC.64 R24, c[0x0][0x640] ;  /* 0x00019000ff187b82 */ /* 0x000e220000000a00 */
[-CC-:B------:R-:W-:Y:S01]  /*0a80*/  SHF.R.U64 R28, R8, R0.reuse, R9.reuse ;  /* 0x00000000081c7219 */ /* 0x180fe20000001209 */
[----:B------:R-:W-:Y:S01]  /*0a90*/  IMAD R30, R7, R21, R4 ;  /* 0x00000015071e7224 */ /* 0x000fe200078e0204 */
[----:B------:R-:W-:Y:S01]  /*0aa0*/  SHF.R.U32.HI R0, RZ, R0, R9 ;  /* 0x00000000ff007219 */ /* 0x000fe20000011609 */
[----:B------:R-:W-:Y:S01]  /*0ab0*/  IMAD.MOV.U32 R21, RZ, RZ, 0x1 ;  /* 0x00000001ff157424 */ /* 0x000fe200078e00ff */
[----:B------:R-:W-:-:S03]  /*0ac0*/  IADD3 R5, P0, RZ, -R28, RZ ;  /* 0x8000001cff057210 */ /* 0x000fc60007f1e0ff */
[----:B------:R-:W1:Y:S02]  /*0ad0*/  LDC R6, c[0x0][0x618] ;  /* 0x00018600ff067b82 */ /* 0x000e640000000800 */
[----:B------:R-:W-:-:S04]  /*0ae0*/  IMAD.X R9, RZ, RZ, ~R0, P0 ;  /* 0x000000ffff097224 */ /* 0x000fc800000e0e00 */
[-C--:B------:R-:W-:Y:S02]  /*0af0*/  IMAD R0, R9, R26.reuse, RZ ;  /* 0x0000001a09007224 */ /* 0x080fe400078e02ff */
[----:B------:R-:W2:Y:S01]  /*0b00*/  LDC R11, c[0x0][0x608] ;  /* 0x00018200ff0b7b82 */ /* 0x000ea20000000800 */
[----:B------:R-:W-:-:S04]  /*0b10*/  IMAD.WIDE.U32 R8, R5, R26, R16 ;  /* 0x0000001a05087225 */ /* 0x000fc800078e0010 */
[----:B------:R-:W-:-:S03]  /*0b20*/  IMAD R5, R5, R27, R0 ;  /* 0x0000001b05057224 */ /* 0x000fc600078e0200 */
[----:B------:R-:W3:Y:S01]  /*0b30*/  LDC R12, c[0x0][0x658] ;  /* 0x00019600ff0c7b82 */ /* 0x000ee20000000800 */
[----:B0-----:R-:W-:Y:S01]  /*0b40*/  ISETP.NE.U32.AND P0, PT, R24, RZ, PT ;  /* 0x000000ff1800720c */ /* 0x001fe20003f05070 */
[----:B------:R-:W-:Y:S02]  /*0b50*/  IMAD.IADD R5, R9, 0x1, R5 ;  /* 0x0000000109057824 */ /* 0x000fe400078e0205 */
[----:B------:R-:W-:Y:S01]  /*0b60*/  IMAD.MOV.U32 R9, RZ, RZ, -0x1 ;  /* 0xffffffffff097424 */ /* 0x000fe200078e00ff */
[----:B------:R-:W-:-:S03]  /*0b70*/  ISETP.NE.AND.EX P0, PT, R25, RZ, PT, P0 ;  /* 0x000000ff1900720c */ /* 0x000fc60003f05300 */
[----:B------:R-:W0:Y:S01]  /*0b80*/  LDC R15, c[0x0][0x600] ;  /* 0x00018000ff0f7b82 */ /* 0x000e220000000800 */
[-CC-:B-1----:R-:W-:Y:S02]  /*0b90*/  SHF.R.U64 R13, R8, R6.reuse, R5.reuse ;  /* 0x00000006080d7219 */ /* 0x182fe40000001205 */
[----:B------:R-:W-:-:S05]  /*0ba0*/  SHF.R.U32.HI R0, RZ, R6, R5 ;  /* 0x00000006ff007219 */ /* 0x000fca0000011605 */
[----:B------:R-:W1:Y:S01]  /*0bb0*/  LDC R14, c[0x0][0x648] ;  /* 0x00019200ff0e7b82 */ /* 0x000e620000000800 */
[-CC-:B--2---:R-:W-:Y:S02]  /*0bc0*/  SHF.R.U64 R27, R13, R11.reuse, R0.reuse ;  /* 0x0000000b0d1b7219 */ /* 0x184fe40000001200 */
[----:B------:R-:W-:-:S05]  /*0bd0*/  SHF.R.U32.HI R5, RZ, R11, R0 ;  /* 0x0000000bff057219 */ /* 0x000fca0000011600 */
[----:B------:R-:W2:Y:S01]  /*0be0*/  LDC R20, c[0x0][0x638] ;  /* 0x00018e00ff147b82 */ /* 0x000ea20000000800 */
[-CC-:B---3--:R-:W-:Y:S02]  /*0bf0*/  SHF.R.U64 R26, R27, R12.reuse, R5.reuse ;  /* 0x0000000c1b1a7219 */ /* 0x188fe40000001205 */
[-C--:B------:R-:W-:Y:S02]  /*0c00*/  SHF.L.U32 R0, R9, R12.reuse, RZ ;  /* 0x0000000c09007219 */ /* 0x080fe400000006ff */
[----:B------:R-:W-:Y:S01]  /*0c10*/  SHF.R.U32.HI R5, RZ, R12, R5 ;  /* 0x0000000cff057219 */ /* 0x000fe20000011605 */
[----:B------:R-:W-:Y:S01]  /*0c20*/  IMAD.MOV.U32 R4, RZ, RZ, R26 ;  /* 0x000000ffff047224 */ /* 0x000fe200078e001a */
[----:B------:R-:W-:Y:S01]  /*0c30*/  LOP3.LUT R10, RZ, R0, RZ, 0x33, !PT ;  /* 0x00000000ff0a7212 */ /* 0x000fe200078e33ff */
[----:B------:R-:W3:Y:S01]  /*0c40*/  LDC R23, c[0x0][0x610] ;  /* 0x00018400ff177b82 */ /* 0x000ee20000000800 */
[----:B------:R-:W-:Y:S05]  /*0c50*/  @!P0 BRA `(.L_x_10) ;  /* 0x0000000000288947 */ /* 0x000fea0003800000 */
[----:B------:R-:W4:Y:S02]  /*0c60*/  LDC R9, c[0x0][0x64c] ;  /* 0x00019300ff097b82 */ /* 0x000f240000000800 */
[----:B----4-:R-:W-:-:S05]  /*0c70*/  IADD3 R9, P0, R26, R9, RZ ;  /* 0x000000091a097210 */ /* 0x010fca0007f1e0ff */
        /* <DEDUP_REMOVED lines=8> */
.L_x_10:
[----:B-1----:R-:W-:Y:S01]  /*0d00*/  SHF.R.U64 R4, R4, R14, R5 ;  /* 0x0000000e04047219 */ /* 0x002fe20000001205 */
[----:B0-----:R-:W-:Y:S01]  /*0d10*/  VIADD R6, R15, 0xffffffff ;  /* 0xffffffff0f067836 */ /* 0x001fe20000000000 */
[----:B------:R-:W-:Y:S02]  /*0d20*/  SHF.L.U32 R0, R21, R12, RZ ;  /* 0x0000000c15007219 */ /* 0x000fe400000006ff */
[----:B------:R-:W-:Y:S01]  /*0d30*/  LOP3.LUT R5, R27, R10, RZ, 0xc0, !PT ;  /* 0x0000000a1b057212 */ /* 0x000fe200078ec0ff */
[----:B------:R-:W-:Y:S01]  /*0d40*/  IMAD.MOV R7, RZ, RZ, -R4 ;  /* 0x000000ffff077224 */ /* 0x000fe200078e0a04 */
[----:B------:R-:W-:Y:S02]  /*0d50*/  SEL R3, R3, R30, !P1 ;  /* 0x0000001e03037207 */ /* 0x000fe40004800000 */
[----:B------:R-:W-:Y:S01]  /*0d60*/  LOP3.LUT R6, R13, R6, RZ, 0xc0, !PT ;  /* 0x000000060d067212 */ /* 0x000fe200078ec0ff */
[----:B------:R-:W-:Y:S02]  /*0d70*/  IMAD R4, R0, R4, R5 ;  /* 0x0000000400047224 */ /* 0x000fe400078e0205 */
[----:B--2---:R-:W-:-:S02]  /*0d80*/  IMAD R0, R7, R20, R26 ;  /* 0x0000001407007224 */ /* 0x004fc400078e021a */
[----:B---3--:R-:W-:Y:S02]  /*0d90*/  IMAD R3, R4, R23, R3 ;  /* 0x0000001704037224 */ /* 0x008fe400078e0203 */
[----:B------:R-:W-:Y:S02]  /*0da0*/  IMAD.MOV.U32 R5, RZ, RZ, 0x1 ;  /* 0x00000001ff057424 */ /* 0x000fe400078e00ff */
[----:B------:R-:W-:Y:S02]  /*0db0*/  IMAD R4, R0, R15, R6 ;  /* 0x0000000f00047224 */ /* 0x000fe400078e0206 */
[----:B------:R-:W-:Y:S01]  /*0dc0*/  IMAD.MOV.U32 R23, RZ, RZ, R28 ;  /* 0x000000ffff177224 */ /* 0x000fe200078e001c */
[----:B------:R-:W-:Y:S02]  /*0dd0*/  PRMT R0, R5, 0x7610, R0 ;  /* 0x0000761005007816 */ /* 0x000fe40000000000 */
[----:B------:R-:W-:Y:S02]  /*0de0*/  SEL R152, R4, R3, !P1 ;  /* 0x0000000304987207 */ /* 0x000fe40004800000 */
[----:B------:R-:W-:-:S07]  /*0df0*/  SEL R153, R3, R4, !P1 ;  /* 0x0000000403997207 */ /* 0x000fce0004800000 */
.L_x_8:
[----:B------:R-:W-:-:S08]  /*0e00*/  NOP ;  /* 0x0000000000007918 */ /* 0x000fd00000000000 */
[----:B------:R-:W0:Y:S02]  /*0e10*/  USETMAXREG.TRY_ALLOC.CTAPOOL UP0, 0xe8 ;  /* 0x000000e8000079c8 */ /* 0x000e240008000600 */
[----:B0-----:R-:W-:-:S13]  /*0e20*/  PLOP3.LUT P0, PT, PT, PT, UP0, 0x80, 0x0 ;  /* 0x000000000000781c */ /* 0x001fda0003f0f008 */
[----:B------:R-:W-:Y:S05]  /*0e30*/  @!P0 BRA `(.L_x_8) ;  /* 0xfffffffc00f08947 */ /* 0x000fea000383ffff */
[----:B------:R-:W-:Y:S01]  /*0e40*/  ULDC.64 UR4, c[0x0][0x598] ;  /* 0x0001660000047ab9 */ /* 0x000fe20000000a00 */
[----:B------:R-:W-:Y:S01]  /*0e50*/  ULDC.64 UR36, c[0x0][0x208] ;  /* 0x0000820000247ab9 */ /* 0x000fe20000000a00 */
[----:B------:R-:W-:-:S04]  /*0e60*/  ISETP.NE.U32.AND P0, PT, RZ, UR4, PT ;  /* 0x00000004ff007c0c */ /* 0x000fc8000bf05070 */
[----:B------:R-:W-:-:S13]  /*0e70*/  ISETP.NE.AND.EX P0, PT, RZ, UR5, PT, P0 ;  /* 0x00000005ff007c0c */ /* 0x000fda000bf05300 */
[----:B------:R-:W-:Y:S05]  /*0e80*/  @!P0 BRA `(.L_x_11) ;  /* 0x00000000001c8947 */ /* 0x000fea0003800000 */
[----:B------:R-:W0:Y:S02]  /*0e90*/  LDC.64 R4, c[0x0][0x598] ;  /* 0x00016600ff047b82 */ /* 0x000e240000000a00 */
[----:B0-----:R-:W2:Y:S02]  /*0ea0*/  LDG.E.64 R4, desc[UR36][R4.64] ;  /* 0x0000002404047981 */ /* 0x001ea4000c1e1b00 */
[----:B--2---:R-:W-:-:S04]  /*0eb0*/  ISETP.NE.U32.AND P0, PT, R4, RZ, PT ;  /* 0x000000ff0400720c */ /* 0x004fc80003f05070 */
[----:B------:R-:W-:-:S13]  /*0ec0*/  ISETP.NE.AND.EX P0, PT, R5, RZ, PT, P0 ;  /* 0x000000ff0500720c */ /* 0x000fda0003f05300 */
[----:B------:R-:W-:Y:S05]  /*0ed0*/  @!P0 BRA `(.L_x_11) ;  /* 0x0000000000088947 */ /* 0x000fea0003800000 */
[----:B------:R0:W5:Y:S01]  /*0ee0*/  LD.E R154, desc[UR36][R4.64] ;  /* 0x00000024049a7980 */ /* 0x000162000c101900 */
[----:B------:R-:W-:Y:S05]  /*0ef0*/  BRA `(.L_x_12) ;  /* 0x0000000000247947 */ /* 0x000fea0003800000 */
.L_x_11:
[----:B------:R-:W-:Y:S02]  /*0f00*/  ULDC.64 UR4, c[0x0][0x588] ;  /* 0x0001620000047ab9 */ /* 0x000fe40000000a00 */
[----:B------:R-:W-:-:S04]  /*0f10*/  ISETP.NE.U32.AND P0, PT, RZ, UR4, PT ;  /* 0x00000004ff007c0c */ /* 0x000fc8000bf05070 */
[----:B------:R-:W-:-:S13]  /*0f20*/  ISETP.NE.AND.EX P0, PT, RZ, UR5, PT, P0 ;  /* 0x00000005ff007c0c */ /* 0x000fda000bf05300 */
[----:B------:R-:W-:Y:S05]  /*0f30*/  @!P0 BRA `(.L_x_13) ;  /* 0x00000000000c8947 */ /* 0x000fea0003800000 */
[----:B------:R-:W0:Y:S02]  /*0f40*/  LDC.64 R154, c[0x0][0x588] ;  /* 0x00016200ff9a7b82 */ /* 0x000e240000000a00 */
[----:B0-----:R1:W5:Y:S01]  /*0f50*/  LDG.E R154, desc[UR36][R154.64] ;  /* 0x000000249a9a7981 */ /* 0x001362000c1e1900 */
[----:B------:R-:W-:Y:S05]  /*0f60*/  BRA `(.L_x_12) ;  /* 0x0000000000087947 */ /* 0x000fea0003800000 */
.L_x_13:
[----:B------:R-:W-:Y:S02]  /*0f70*/  ULDC UR4, c[0x0][0x580] ;  /* 0x0001600000047ab9 */ /* 0x000fe40000000800 */
[----:B------:R-:W-:-:S07]  /*0f80*/  IMAD.U32 R154, RZ, RZ, UR4 ;  /* 0x00000004ff9a7e24 */ /* 0x000fce000f8e00ff */
.L_x_12:
[----:B------:R-:W-:Y:S02]  /*0f90*/  ULDC.64 UR4, c[0x0][0x5a0] ;  /* 0x0001680000047ab9 */ /* 0x000fe40000000a00 */
[----:B------:R-:W-:-:S04]  /*0fa0*/  ISETP.NE.U32.AND P0, PT, RZ, UR4, PT ;  /* 0x00000004ff007c0c */ /* 0x000fc8000bf05070 */
[----:B------:R-:W-:-:S13]  /*0fb0*/  ISETP.NE.AND.EX P0, PT, RZ, UR5, PT, P0 ;  /* 0x00000005ff007c0c */ /* 0x000fda000bf05300 */
[----:B------:R-:W-:Y:S05]  /*0fc0*/  @!P0 BRA `(.L_x_14) ;  /* 0x00000000001c8947 */ /* 0x000fea0003800000 */
[----:B0-----:R-:W0:Y:S02]  /*0fd0*/  LDC.64 R4, c[0x0][0x5a0] ;  /* 0x00016800ff047b82 */ /* 0x001e240000000a00 */
[----:B0-----:R-:W2:Y:S02]  /*0fe0*/  LDG.E.64 R4, desc[UR36][R4.64] ;  /* 0x0000002404047981 */ /* 0x001ea4000c1e1b00 */
[----:B--2---:R-:W-:-:S04]  /*0ff0*/  ISETP.NE.U32.AND P0, PT, R4, RZ, PT ;  /* 0x000000ff0400720c */ /* 0x004fc80003f05070 */
[----:B------:R-:W-:-:S13]  /*1000*/  ISETP.NE.AND.EX P0, PT, R5, RZ, PT, P0 ;  /* 0x000000ff0500720c */ /* 0x000fda0003f05300 */
[----:B------:R-:W-:Y:S05]  /*1010*/  @!P0 BRA `(.L_x_14) ;  /* 0x0000000000088947 */ /* 0x000fea0003800000 */
[----:B-1----:R0:W5:Y:S01]  /*1020*/  LD.E R155, desc[UR36][R4.64] ;  /* 0x00000024049b7980 */ /* 0x002162000c101900 */
[----:B------:R-:W-:Y:S05]  /*1030*/  BRA `(.L_x_15) ;  /* 0x0000000000247947 */ /* 0x000fea0003800000 */
.L_x_14:
[----:B------:R-:W-:Y:S02]  /*1040*/  ULDC.64 UR4, c[0x0][0x590] ;  /* 0x0001640000047ab9 */ /* 0x000fe40000000a00 */
[----:B------:R-:W-:-:S04]  /*1050*/  ISETP.NE.U32.AND P0, PT, RZ, UR4, PT ;  /* 0x00000004ff007c0c */ /* 0x000fc8000bf05070 */
[----:B------:R-:W-:-:S13]  /*1060*/  ISETP.NE.AND.EX P0, PT, RZ, UR5, PT, P0 ;  /* 0x00000005ff007c0c */ /* 0x000fda000bf05300 */
[----:B------:R-:W-:Y:S05]  /*1070*/  @!P0 BRA `(.L_x_16) ;  /* 0x00000000000c8947 */ /* 0x000fea0003800000 */
[----:B0-----:R-:W1:Y:S02]  /*1080*/  LDC.64 R4, c[0x0][0x590] ;  /* 0x00016400ff047b82 */ /* 0x001e640000000a00 */
[----:B-1----:R1:W5:Y:S01]  /*1090*/  LDG.E R155, desc[UR36][R4.64] ;  /* 0x00000024049b7981 */ /* 0x002362000c1e1900 */
[----:B------:R-:W-:Y:S05]  /*10a0*/  BRA `(.L_x_15) ;  /* 0x0000000000087947 */ /* 0x000fea0003800000 */
.L_x_16:
[----:B------:R-:W-:Y:S02]  /*10b0*/  ULDC UR4, c[0x0][0x584] ;  /* 0x0001610000047ab9 */ /* 0x000fe40000000800 */
[----:B-1----:R-:W-:-:S07]  /*10c0*/  IMAD.U32 R155, RZ, RZ, UR4 ;  /* 0x00000004ff9b7e24 */ /* 0x002fce000f8e00ff */
.L_x_15:
[----:B------:R-:W-:-:S13]  /*10d0*/  LOP3.LUT P0, RZ, R0, 0xff, RZ, 0xc0, !PT ;  /* 0x000000ff00ff7812 */ /* 0x000fda000780c0ff */
[----:B------:R-:W-:Y:S05]  /*10e0*/  @!P0 EXIT ;  /* 0x000000000000894d */ /* 0x000fea0003800000 */
[----:B------:R-:W-:Y:S01]  /*10f0*/  ULDC UR4, c[0x0][0x28c] ;  /* 0x0000a30000047ab9 */ /* 0x000fe20000000800 */
[----:B------:R-:W-:Y:S01]  /*1100*/  LOP3.LUT R157, R19, 0x1, RZ, 0xfc, !PT ;  /* 0x00000001139d7812 */ /* 0x000fe200078efcff */
[----:B------:R-:W-:Y:S01]  /*1110*/  UIADD3 UR4, UR4, 0x3f, URZ ;  /* 0x0000003f04047890 */ /* 0x000fe2000fffe03f */
[----:B------:R-:W-:Y:S01]  /*1120*/  UMOV UR38, URZ ;  /* 0x0000003f00267c82 */ /* 0x000fe20008000000 */
[----:B------:R-:W-:Y:S02]  /*1130*/  UMOV UR39, URZ ;  /* 0x0000003f00277c82 */ /* 0x000fe40008000000 */
[----:B------:R-:W-:-:S04]  /*1140*/  USHF.R.S32.HI UR5, URZ, 0x1f, UR4 ;  /* 0x0000001f3f057899 */ /* 0x000fc80008011404 */
[----:B------:R-:W-:-:S04]  /*1150*/  ULEA.HI UR5, UR5, UR4, URZ, 0x6 ;  /* 0x0000000405057291 */ /* 0x000fc8000f8f303f */
[----:B------:R-:W-:-:S12]  /*1160*/  USHF.R.S32.HI UR40, URZ, 0x6, UR5 ;  /* 0x000000063f287899 */ /* 0x000fd80008011405 */
.L_x_292:
[----:B------:R-:W-:Y:S01]  /*1170*/  LOP3.LUT R0, R18, 0x80, RZ, 0xc0, !PT ;  /* 0x0000008012007812 */ /* 0x000fe200078ec0ff */
[----:B--2---:R-:W2:Y:S01]  /*1180*/  S2UR UR7, SR_CgaCtaId ;  /* 0x00000000000779c3 */ /* 0x004ea20000008800 */
[----:B------:R-:W-:Y:S02]  /*1190*/  UMOV UR6, 0x400 ;  /* 0x0000040000067882 */ /* 0x000fe40000000000 */
[----:B------:R-:W-:-:S06]  /*11a0*/  SHF.R.U32.HI R0, RZ, 0x7, R0 ;  /* 0x00000007ff007819 */ /* 0x000fcc0000011600 */
[----:B---3--:R-:W3:Y:S01]  /*11b0*/  SHFL.IDX PT, R0, R0, RZ, 0x1f ;  /* 0x00001fff00007589 */ /* 0x008ee200000e0000 */
[----:B--2---:R-:W-:Y:S01]  /*11c0*/  ULEA UR6, UR7, UR6, 0x18 ;  /* 0x0000000607067291 */ /* 0x004fe2000f8ec03f */
[----:B---3--:R-:W-:-:S13]  /*11d0*/  R2UR UR4, R0 ;  /* 0x00000000000472ca */ /* 0x008fda00000e0000 */
[----:B------:R-:W-:-:S04]  /*11e0*/  ULEA.HI UR5, UR4, UR4, URZ, 0x1 ;  /* 0x0000000404057291 */ /* 0x000fc8000f8f083f */
[----:B------:R-:W-:-:S04]  /*11f0*/  ULOP3.LUT UR5, UR5, 0x7fffe, URZ, 0xc0, !UPT ;  /* 0x0007fffe05057892 */ /* 0x000fc8000f8ec03f */
[----:B------:R-:W-:-:S03]  /*1200*/  UIADD3 UR5, UR4, -UR5, URZ ;  /* 0x8000000504057290 */ /* 0x000fc6000fffe03f */
[----:B------:R-:W-:Y:S01]  /*1210*/  ULDC UR4, c[0x0][0x28c] ;  /* 0x0000a30000047ab9 */ /* 0x000fe20000000800 */
[----:B------:R-:W-:Y:S01]  /*1220*/  ULEA UR5, UR5, UR6, 0xd ;  /* 0x0000000605057291 */ /* 0x000fe2000f8e683f */
[----:B------:R-:W-:-:S03]  /*1230*/  ISETP.LT.AND P0, PT, RZ, UR4, PT ;  /* 0x00000004ff007c0c */ /* 0x000fc6000bf01270 */
[----:B------:R-:W-:-:S04]  /*1240*/  UIADD3 UR5, UR5, 0x100, URZ ;  /* 0x0000010005057890 */ /* 0x000fc8000fffe03f */
[----:B------:R-:W-:-:S04]  /*1250*/  USHF.R.U32.HI UR5, URZ, 0x4, UR5 ;  /* 0x000000043f057899 */ /* 0x000fc80008011605 */
[----:B------:R-:W-:Y:S02]  /*1260*/  ULOP3.LUT UR41, UR5, 0x3fff, URZ, 0xc0, !UPT ;  /* 0x00003fff05297892 */ /* 0x000fe4000f8ec03f */
[----:B-1----:R-:W-:Y:S10]  /*1270*/  @P0 BRA `(.L_x_17) ;  /* 0x0000000000400947 */ /* 0x002ff40003800000 */
[----:B------:R-:W-:Y:S01]  /*1280*/  MOV R0, 0x0 ;  /* 0x0000000000007802 */ /* 0x000fe20000000f00 */
[----:B------:R-:W-:Y:S01]  /*1290*/  ULDC.64 UR4, c[0x4][0x68] ;  /* 0x01001a0000047ab9 */ /* 0x000fe20000000a00 */
[----:B------:R-:W-:Y:S01]  /*12a0*/  ULDC.64 UR6, c[0x4][0x8] ;  /* 0x0100020000067ab9 */ /* 0x000fe20000000a00 */
[----:B01----:R-:W-:Y:S01]  /*12b0*/  IMAD.U32 R4, RZ, RZ, UR4 ;  /* 0x00000004ff047e24 */ /* 0x003fe2000f8e00ff */
[----:B------:R0:W1:Y:S01]  /*12c0*/  LDC.64 R14, c[0x4][R0] ;  /* 0x01000000000e7b82 */ /* 0x0000620000000a00 */
[----:B------:R-:W-:Y:S01]  /*12d0*/  IMAD.U32 R5, RZ, RZ, UR5 ;  /* 0x00000005ff057e24 */ /* 0x000fe2000f8e00ff */
[----:B------:R-:W-:Y:S01]  /*12e0*/  ULDC.64 UR4, c[0x4][0x70] ;  /* 0x01001c0000047ab9 */ /* 0x000fe20000000a00 */
[----:B------:R-:W-:Y:S02]  /*12f0*/  IMAD.U32 R10, RZ, RZ, UR6 ;  /* 0x00000006ff0a7e24 */ /* 0x000fe4000f8e00ff */
[----:B------:R-:W-:Y:S02]  /*1300*/  IMAD.U32 R6, RZ, RZ, UR4 ;  /* 0x00000004ff067e24 */ /* 0x000fe4000f8e00ff */
[----:B------:R-:W-:-:S02]  /*1310*/  IMAD.U32 R7, RZ, RZ, UR5 ;  /* 0x00000005ff077e24 */ /* 0x000fc4000f8e00ff */
[----:B------:R-:W-:Y:S02]  /*1320*/  IMAD.U32 R11, RZ, RZ, UR7 ;  /* 0x00000007ff0b7e24 */ /* 0x000fe4000f8e00ff */
[----:B------:R-:W-:Y:S02]  /*1330*/  IMAD.MOV.U32 R8, RZ, RZ, 0x1e1 ;  /* 0x000001e1ff087424 */ /* 0x000fe400078e00ff */
[----:B------:R-:W-:Y:S02]  /*1340*/  IMAD.MOV.U32 R12, RZ, RZ, 0x1 ;  /* 0x00000001ff0c7424 */ /* 0x000fe400078e00ff */
[----:B0-----:R-:W-:-:S07]  /*1350*/  IMAD.MOV.U32 R13, RZ, RZ, RZ ;  /* 0x000000ffff0d7224 */ /* 0x001fce00078e00ff */
[----:B------:R-:W-:-:S07]  /*1360*/  LEPC R20, `(.L_x_17) ;  /* 0x000000001014794e */ /* 0x000fce0000000000 */
[----:B-1---5:R-:W-:Y:S05]  /*1370*/  CALL.ABS.NOINC R14 ;  /* 0x000000000e007343 */ /* 0x022fea0003c00000 */
.L_x_17:
[----:B------:R-:W-:-:S13]  /*1380*/  ISETP.NE.AND P0, PT, R157, 0x3, PT ;  /* 0x000000039d00780c */ /* 0x000fda0003f05270 */
[----:B------:R-:W-:Y:S05]  /*1390*/  @!P0 BRA `(.L_x_18) ;  /* 0x0000000000048947 */ /* 0x000fea0003800000 */
[----:B------:R-:W-:Y:S01]  /*13a0*/  BPT.TRAP 0x1 ;  /* 0x000000040000795c */ /* 0x000fe20000300000 */
.L_x_18:
[----:B------:R-:W2:Y:S01]  /*13b0*/  S2UR UR5, SR_CgaCtaId ;  /* 0x00000000000579c3 */ /* 0x000ea20000008800 */
[----:B------:R-:W-:Y:S01]  /*13c0*/  UMOV UR4, 0x400 ;  /* 0x0000040000047882 */ /* 0x000fe20000000000 */
[----:B------:R-:W-:Y:S02]  /*13d0*/  IMAD.U32 R0, RZ, RZ, UR38 ;  /* 0x00000026ff007e24 */ /* 0x000fe4000f8e00ff */
[----:B------:R-:W-:-:S03]  /*13e0*/  IMAD.U32 R3, RZ, RZ, UR39 ;  /* 0x00000027ff037e24 */ /* 0x000fc6000f8e00ff */
[----:B------:R-:W-:Y:S01]  /*13f0*/  SHF.L.U32 R0, R0, 0x1f, RZ ;  /* 0x0000001f00007819 */ /* 0x000fe200000006ff */
[----:B--2---:R-:W-:-:S06]  /*1400*/  ULEA UR4, UR5, UR4, 0x18 ;  /* 0x0000000405047291 */ /* 0x004fcc000f8ec03f */
[----:B------:R-:W-:-:S04]  /*1410*/  IMAD.U32 R6, RZ, RZ, UR4 ;  /* 0x00000004ff067e24 */ /* 0x000fc8000f8e00ff */
[----:B------:R-:W-:-:S04]  /*1420*/  IMAD R3, R3, 0x8, R6 ;  /* 0x0000000803037824 */ /* 0x000fc800078e0206 */
[----:B------:R2:W3:Y:S01]  /*1430*/  SYNCS.PHASECHK.TRANS64.TRYWAIT P1, [R3+URZ], R0 ;  /* 0x00000000030075a7 */ /* 0x0004e2000802017f */
[----:B------:R-:W-:Y:S05]  /*1440*/  @!P0 BRA `(.L_x_19) ;  /* 0x0000000000048947 */ /* 0x000fea0003800000 */
[----:B------:R-:W-:Y:S01]  /*1450*/  BPT.TRAP 0x1 ;  /* 0x000000040000795c */ /* 0x000fe20000300000 */
.L_x_19:
[----:B---3--:R-:W-:Y:S05]  /*1460*/  @P1 BRA `(.L_x_20) ;  /* 0x0000000000081947 */ /* 0x008fea0003800000 */
[----:B------:R-:W3:Y:S02]  /*1470*/  SYNCS.PHASECHK.TRANS64.TRYWAIT P1, [R3+URZ], R0 ;  /* 0x00000000030075a7 */ /* 0x000ee4000802017f */
[----:B---3--:R-:W-:Y:S05]  /*1480*/  @!P1 BRA `(.L_x_21) ;  /* 0x000000a000bc9947 */ /* 0x008fea0003800000 */
.L_x_20:
[----:B------:R-:W-:-:S04]  /*1490*/  UISETP.LT.AND UP0, UPT, UR40, 0x1, UPT ;  /* 0x000000012800788c */ /* 0x000fc8000bf01270 */
[----:B------:R-:W-:-:S06]  /*14a0*/  USEL UR4, UR40, 0x1, UP0 ;  /* 0x0000000128047887 */ /* 0x000fcc0008000000 */
[----:B--23--:R-:W-:Y:S01]  /*14b0*/  IMAD.U32 R0, RZ, RZ, UR4 ;  /* 0x00000004ff007e24 */ /* 0x00cfe2000f8e00ff */
[----:B------:R-:W-:Y:S05]  /*14c0*/  WARPSYNC.ALL ;  /* 0x0000000000007948 */ /* 0x000fea0003800000 */
[----:B------:R-:W-:-:S04]  /*14d0*/  IADD3 R0, -R0, UR40, RZ ;  /* 0x0000002800007c10 */ /* 0x000fc8000fffe1ff */
[----:B------:R-:W-:Y:S02]  /*14e0*/  ISETP.GE.AND P1, PT, R0, 0x1, PT ;  /* 0x000000010000780c */ /* 0x000fe40003f26270 */
[----:B------:R-:W-:Y:S01]  /*14f0*/  R2UR UR4, R6 ;  /* 0x00000000060472ca */ /* 0x000fe200000e0000 */
[----:B------:R-:W-:Y:S01]  /*1500*/  WARPGROUP.ARRIVE ;  /* 0x00000000000079c5 */ /* 0x000fe20000000000 */
[----:B------:R-:W-:Y:S01]  /*1510*/  UMOV UR9, 0x40000040 ;  /* 0x4000004000097882 */ /* 0x000fe20000000000 */
[----:B------:R-:W-:-:S10]  /*1520*/  UMOV UR11, 0x40000040 ;  /* 0x40000040000b7882 */ /* 0x000fd40000000000 */
[----:B------:R-:W-:-:S04]  /*1530*/  UIADD3 UR4, UR4, 0xc100, URZ ;  /* 0x0000c10004047890 */ /* 0x000fc8000fffe03f */
[----:B------:R-:W-:-:S04]  /*1540*/  USHF.R.U32.HI UR4, URZ, 0x4, UR4 ;  /* 0x000000043f047899 */ /* 0x000fc80008011604 */
[----:B------:R-:W-:Y:S02]  /*1550*/  ULOP3.LUT UR5, UR4, 0x3fff, URZ, 0xc0, !UPT ;  /* 0x00003fff04057892 */ /* 0x000fe4000f8ec03f */
[----:B------:R-:W-:Y:S02]  /*1560*/  ULOP3.LUT UR4, UR41, 0x10000, URZ, 0xfc, !UPT ;  /* 0x0001000029047892 */ /* 0x000fe4000f8efc3f */
[----:B------:R-:W-:Y:S02]  /*1570*/  ULOP3.LUT UR5, UR5, 0x10000, URZ, 0xfc, !UPT ;  /* 0x0001000005057892 */ /* 0x000fe4000f8efc3f */
[----:B------:R-:W-:Y:S02]  /*1580*/  ULEA UR6, UR39, UR4, 0xa ;  /* 0x0000000427067291 */ /* 0x000fe4000f8e503f */
[----:B------:R-:W-:-:S05]  /*1590*/  ULEA UR7, UR39, UR5, 0xb ;  /* 0x0000000527077291 */ /* 0x000fca000f8e583f */
[----:B------:R-:W-:Y:S02]  /*15a0*/  UMOV UR8, UR6 ;  /* 0x0000000600087c82 */ /* 0x000fe40008000000 */
[----:B------:R-:W-:Y:S02]  /*15b0*/  UMOV UR10, UR7 ;  /* 0x00000007000a7c82 */ /* 0x000fe40008000000 */
[----:B------:R-:W-:Y:S01]  /*15c0*/  HGMMA.64x256x16.F32 R24, gdesc[UR8], RZ, !UPT, gsb0 ;  /* 0x03e00000081879f0 */ /* 0x000fe2000c0008ff */
[----:B------:R-:W-:Y:S02]  /*15d0*/  UIADD3 UR8, UR6, 0x2, URZ ;  /* 0x0000000206087890 */ /* 0x000fe4000fffe03f */
[----:B------:R-:W-:Y:S01]  /*15e0*/  UIADD3 UR10, UR7, 0x2, URZ ;  /* 0x00000002070a7890 */ /* 0x000fe2000fffe03f */
[----:B------:R-:W-:Y:S01]  /*15f0*/  UMOV UR9, 0x40000040 ;  /* 0x4000004000097882 */ /* 0x000fe20000000000 */
[----:B------:R-:W-:Y:S01]  /*1600*/  UMOV UR11, 0x40000040 ;  /* 0x40000040000b7882 */ /* 0x000fe20000000000 */
[----:B------:R-:W-:-:S02]  /*1610*/  WARPGROUP.DEPBAR.LE gsb0, 0x0 ;  /* 0x00008000000079c5 */ /* 0x000fc40000010000 */
[----:B------:R-:W-:-:S15]  /*1620*/  WARPGROUP.ARRIVE ;  /* 0x00000000000079c5 */ /* 0x000fde0000000000 */
[----:B------:R-:W-:-:S05]  /*1630*/  NOP ;  /* 0x0000000000007918 */ /* 0x000fca0000000000 */
[----:B------:R-:W-:Y:S01]  /*1640*/  HGMMA.64x256x16.F32 R24, gdesc[UR8], R24, gsb0 ;  /* 0x03e00000081879f0 */ /* 0x000fe20008000818 */
[----:B------:R-:W-:Y:S02]  /*1650*/  UIADD3 UR8, UR6, 0x4, URZ ;  /* 0x0000000406087890 */ /* 0x000fe4000fffe03f */
[----:B------:R-:W-:Y:S01]  /*1660*/  UIADD3 UR10, UR7, 0x4, URZ ;  /* 0x00000004070a7890 */ /* 0x000fe2000fffe03f */
[----:B------:R-:W-:Y:S01]  /*1670*/  UMOV UR9, 0x40000040 ;  /* 0x4000004000097882 */ /* 0x000fe20000000000 */
[----:B------:R-:W-:Y:S01]  /*1680*/  UMOV UR11, 0x40000040 ;  /* 0x40000040000b7882 */ /* 0x000fe20000000000 */
[----:B------:R-:W-:Y:S02]  /*1690*/  WARPGROUP.DEPBAR.LE gsb0, 0x0 ;  /* 0x00008000000079c5 */ /* 0x000fe40000010000 */
        /* <DEDUP_REMOVED lines=10> */
[----:B------:R-:W-:Y:S03]  /*1740*/  HGMMA.64x256x16.F32 R24, gdesc[UR8], R24, gsb0 ;  /* 0x03e00000081879f0 */ /* 0x000fe60008000818 */
[----:B------:R-:W-:Y:S02]  /*1750*/  WARPGROUP.DEPBAR.LE gsb0, 0x0 ;  /* 0x00008000000079c5 */ /* 0x000fe40000010000 */
[----:B------:R-:W-:Y:S05]  /*1760*/  @!P1 BRA `(.L_x_22) ;  /* 0x0000000400309947 */ /* 0x000fea0003800000 */
[----:B------:R-:W-:Y:S02]  /*1770*/  UIADD3 UR6, UR39, 0x1, URZ ;  /* 0x0000000127067890 */ /* 0x000fe4000fffe03f */
[----:B------:R-:W-:Y:S02]  /*1780*/  IMAD.U32 R3, RZ, RZ, UR39 ;  /* 0x00000027ff037e24 */ /* 0x000fe4000f8e00ff */
[----:B------:R-:W-:-:S04]  /*1790*/  UISETP.NE.AND UP0, UPT, UR6, 0x3, UPT ;  /* 0x000000030600788c */ /* 0x000fc8000bf05270 */
[----:B------:R-:W-:Y:S02]  /*17a0*/  USEL UR7, URZ, 0x1, UP0 ;  /* 0x000000013f077887 */ /* 0x000fe40008000000 */
[----:B------:R-:W-:Y:S02]  /*17b0*/  USEL UR6, UR6, URZ, UP0 ;  /* 0x0000003f06067287 */ /* 0x000fe40008000000 */
[----:B------:R-:W-:-:S06]  /*17c0*/  ULOP3.LUT UR7, UR38, UR7, URZ, 0x3c, !UPT ;  /* 0x0000000726077292 */ /* 0x000fcc000f8e3c3f */
[----:B------:R-:W-:-:S07]  /*17d0*/  IMAD.U32 R7, RZ, RZ, UR7 ;  /* 0x00000007ff077e24 */ /* 0x000fce000f8e00ff */
.L_x_29:
[----:B------:R-:W-:Y:S05]  /*17e0*/  @!P0 BRA `(.L_x_23) ;  /* 0x0000000000048947 */ /* 0x000fea0003800000 */
[----:B------:R-:W-:Y:S01]  /*17f0*/  BPT.TRAP 0x1 ;  /* 0x000000040000795c */ /* 0x000fe20000300000 */
.L_x_23:
[----:B------:R-:W2:Y:S01]  /*1800*/  S2UR UR8, SR_CgaCtaId ;  /* 0x00000000000879c3 */ /* 0x000ea20000008800 */
[----:B------:R-:W-:Y:S01]  /*1810*/  UMOV UR7, 0x400 ;  /* 0x0000040000077882 */ /* 0x000fe20000000000 */
[----:B01----:R-:W-:Y:S01]  /*1820*/  IMAD.U32 R5, RZ, RZ, UR6 ;  /* 0x00000006ff057e24 */ /* 0x003fe2000f8e00ff */
[----:B------:R-:W-:Y:S01]  /*1830*/  SHF.L.U32 R4, R7, 0x1f, RZ ;  /* 0x0000001f07047819 */ /* 0x000fe200000006ff */
[----:B--2---:R-:W-:-:S06]  /*1840*/  ULEA UR7, UR8, UR7, 0x18 ;  /* 0x0000000708077291 */ /* 0x004fcc000f8ec03f */
[----:B------:R-:W-:-:S04]  /*1850*/  IMAD.U32 R6, RZ, RZ, UR7 ;  /* 0x00000007ff067e24 */ /* 0x000fc8000f8e00ff */
[----:B------:R-:W-:-:S04]  /*1860*/  IMAD R5, R5, 0x8, R6 ;  /* 0x0000000805057824 */ /* 0x000fc800078e0206 */
[----:B------:R0:W1:Y:S01]  /*1870*/  SYNCS.PHASECHK.TRANS64.TRYWAIT P1, [R5+URZ], R4 ;  /* 0x00000004050075a7 */ /* 0x000062000802017f */
[----:B------:R-:W-:Y:S05]  /*1880*/  @!P0 BRA `(.L_x_24) ;  /* 0x0000000000048947 */ /* 0x000fea0003800000 */
[----:B------:R-:W-:Y:S01]  /*1890*/  BPT.TRAP 0x1 ;  /* 0x000000040000795c */ /* 0x000fe20000300000 */
.L_x_24:
[----:B-1----:R-:W-:Y:S05]  /*18a0*/  @P1 BRA `(.L_x_25) ;  /* 0x0000000000081947 */ /* 0x002fea0003800000 */
[----:B------:R-:W1:Y:S02]  /*18b0*/  SYNCS.PHASECHK.TRANS64.TRYWAIT P1, [R5+URZ], R4 ;  /* 0x00000004050075a7 */ /* 0x000e64000802017f */
[----:B-1----:R-:W-:Y:S05]  /*18c0*/  @!P1 BRA `(.L_x_26) ;  /* 0x0000009c00c09947 */ /* 0x002fea0003800000 */
.L_x_25:
[----:B------:R-:W-:Y:S01]  /*18d0*/  ULEA UR7, UR6, UR4, 0xa ;  /* 0x0000000406077291 */ /* 0x000fe2000f8e503f */
[----:B------:R-:W-:Y:S01]  /*18e0*/  WARPGROUP.ARRIVE ;  /* 0x00000000000079c5 */ /* 0x000fe20000000000 */
[----:B------:R-:W-:Y:S01]  /*18f0*/  ULEA UR12, UR6, UR5, 0xb ;  /* 0x00000005060c7291 */ /* 0x000fe2000f8e583f */
[----:B------:R-:W-:Y:S01]  /*1900*/  UMOV UR9, 0x40000040 ;  /* 0x4000004000097882 */ /* 0x000fe20000000000 */
[----:B------:R-:W-:-:S03]  /*1910*/  UMOV UR11, 0x40000040 ;  /* 0x40000040000b7882 */ /* 0x000fc60000000000 */
[----:B------:R-:W-:Y:S02]  /*1920*/  UMOV UR8, UR7 ;  /* 0x0000000700087c82 */ /* 0x000fe40008000000 */
[----:B------:R-:W-:Y:S02]  /*1930*/  UMOV UR10, UR12 ;  /* 0x0000000c000a7c82 */ /* 0x000fe40008000000 */
[----:B------:R-:W-:Y:S01]  /*1940*/  HGMMA.64x256x16.F32 R24, gdesc[UR8], R24, gsb0 ;  /* 0x03e00000081879f0 */ /* 0x000fe20008000818 */
        /* <DEDUP_REMOVED lines=26> */
[----:B------:R-:W-:Y:S01]  /*1af0*/  BPT.TRAP 0x1 ;  /* 0x000000040000795c */ /* 0x000fe20000300000 */
.L_x_27:
[----:B------:R-:W-:-:S13]  /*1b00*/  ISETP.NE.AND P1, PT, R156, RZ, PT ;  /* 0x000000ff9c00720c */ /* 0x000fda0003f25270 */
[----:B01----:R-:W-:-:S04]  /*1b10*/  @P1 IMAD R4, R3, 0x8, R6 ;  /* 0x0000000803041824 */ /* 0x003fc800078e0206 */
[----:B------:R-:W-:-:S05]  /*1b20*/  @P1 VIADD R5, R4, 0x18 ;  /* 0x0000001804051836 */ /* 0x000fca0000000000 */
[----:B------:R-:W-:-:S04]  /*1b30*/  @P1 PRMT R5, R22, 0x654, R5 ;  /* 0x0000065416051816 */ /* 0x000fc80000000005 */
[----:B------:R0:W-:Y:S01]  /*1b40*/  @P1 SYNCS.ARRIVE.TRANS64.RED.A1T0 RZ, [R5+URZ], RZ ;  /* 0x000000ff05ff19a7 */ /* 0x0001e2000810043f */
[----:B------:R-:W-:-:S13]  /*1b50*/  ISETP.GT.U32.AND P1, PT, R19, 0x1, PT ;  /* 0x000000011300780c */ /* 0x000fda0003f24070 */
[----:B0-----:R-:W-:Y:S05]  /*1b60*/  @P1 BRA `(.L_x_28) ;  /* 0x0000000000041947 */ /* 0x001fea0003800000 */
[----:B------:R-:W-:Y:S01]  /*1b70*/  BPT.TRAP 0x1 ;  /* 0x000000040000795c */ /* 0x000fe20000300000 */
.L_x_28:
[----:B------:R-:W-:Y:S01]  /*1b80*/  UIADD3 UR6, UR6, 0x1, URZ ;  /* 0x0000000106067890 */ /* 0x000fe2000fffe03f */
[C---:B------:R-:W-:Y:S01]  /*1b90*/  ISETP.GT.AND P2, PT, R0.reuse, 0x1, PT ;  /* 0x000000010000780c */ /* 0x040fe20003f44270 */
[----:B------:R-:W-:Y:S02]  /*1ba0*/  VIADD R3, R3, 0x1 ;  /* 0x0000000103037836 */ /* 0x000fe40000000000 */
[----:B------:R-:W-:Y:S01]  /*1bb0*/  UISETP.NE.AND UP0, UPT, UR6, 0x3, UPT ;  /* 0x000000030600788c */ /* 0x000fe2000bf05270 */
[----:B------:R-:W-:Y:S02]  /*1bc0*/  VIADD R0, R0, 0xffffffff ;  /* 0xffffffff00007836 */ /* 0x000fe40000000000 */
[C---:B------:R-:W-:Y:S01]  /*1bd0*/  ISETP.NE.AND P1, PT, R3.reuse, 0x3, PT ;  /* 0x000000030300780c */ /* 0x040fe20003f25270 */
[----:B------:R-:W-:Y:S02]  /*1be0*/  USEL UR7, URZ, 0x1, UP0 ;  /* 0x000000013f077887 */ /* 0x000fe40008000000 */
[----:B------:R-:W-:Y:S01]  /*1bf0*/  USEL UR6, UR6, URZ, UP0 ;  /* 0x0000003f06067287 */ /* 0x000fe20008000000 */
[----:B------:R-:W-:-:S03]  /*1c00*/  SEL R3, R3, RZ, P1 ;  /* 0x000000ff03037207 */ /* 0x000fc60000800000 */
[----:B------:R-:W-:Y:S01]  /*1c10*/  LOP3.LUT R7, R7, UR7, RZ, 0x3c, !PT ;  /* 0x0000000707077c12 */ /* 0x000fe2000f8e3cff */
[----:B------:R-:W-:Y:S07]  /*1c20*/  @P2 BRA `(.L_x_29) ;  /* 0xfffffff800ec2947 */ /* 0x000fee000383ffff */
.L_x_22:
[----:B------:R-:W2:Y:S02]  /*1c30*/  LDC R0, c[0x0][0x28c] ;  /* 0x0000a300ff007b82 */ /* 0x000ea40000000800 */
[----:B--2---:R-:W-:-:S13]  /*1c40*/  ISETP.GE.AND P1, PT, R0, 0x1, PT ;  /* 0x000000010000780c */ /* 0x004fda0003f26270 */
[----:B------:R-:W-:Y:S05]  /*1c50*/  @!P1 BRA `(.L_x_30) ;  /* 0x0000000000509947 */ /* 0x000fea0003800000 */
[----:B------:R-:W-:Y:S05]  /*1c60*/  @!P0 BRA `(.L_x_31) ;  /* 0x0000000000048947 */ /* 0x000fea0003800000 */
[----:B------:R-:W-:Y:S01]  /*1c70*/  BPT.TRAP 0x1 ;  /* 0x000000040000795c */ /* 0x000fe20000300000 */
.L_x_31:
[----:B------:R-:W-:Y:S01]  /*1c80*/  ISETP.NE.AND P1, PT, R156, RZ, PT ;  /* 0x000000ff9c00720c */ /* 0x000fe20003f25270 */
[----:B------:R-:W-:Y:S01]  /*1c90*/  BSSY B0, `(.L_x_32) ;  /* 0x000000e000007945 */ /* 0x000fe20003800000 */
[----:B------:R-:W-:-:S11]  /*1ca0*/  ISETP.GT.U32.AND P0, PT, R19, 0x1, PT ;  /* 0x000000011300780c */ /* 0x000fd60003f04070 */
[----:B------:R-:W-:Y:S05]  /*1cb0*/  @!P1 BRA `(.L_x_33) ;  /* 0x00000000002c9947 */ /* 0x000fea0003800000 */
[----:B------:R-:W-:-:S04]  /*1cc0*/  UISETP.LT.AND UP0, UPT, UR40, 0x1, UPT ;  /* 0x000000012800788c */ /* 0x000fc8000bf01270 */
[----:B------:R-:W-:-:S04]  /*1cd0*/  USEL UR6, UR40, 0x1, UP0 ;  /* 0x0000000128067887 */ /* 0x000fc80008000000 */
[----:B------:R-:W-:-:S04]  /*1ce0*/  UIADD3 UR6, UR39, UR40, -UR6 ;  /* 0x0000002827067290 */ /* 0x000fc8000fffe806 */
[----:B------:R-:W-:-:S04]  /*1cf0*/  UIMAD.WIDE.U32 UR4, UR6, -0x55555555, URZ ;  /* 0xaaaaaaab060478a5 */ /* 0x000fc8000f8e003f */
[----:B------:R-:W-:-:S04]  /*1d00*/  USHF.R.U32.HI UR4, URZ, 0x1, UR5 ;  /* 0x000000013f047899 */ /* 0x000fc80008011605 */
[----:B------:R-:W-:-:S06]  /*1d10*/  UIMAD UR6, UR4, -0x3, UR6 ;  /* 0xfffffffd040678a4 */ /* 0x000fcc000f8e0206 */
[----:B------:R-:W-:-:S04]  /*1d20*/  IMAD.U32 R3, RZ, RZ, UR6 ;  /* 0x00000006ff037e24 */ /* 0x000fc8000f8e00ff */
[----:B------:R-:W-:-:S04]  /*1d30*/  IMAD R0, R3, 0x8, R6 ;  /* 0x0000000803007824 */ /* 0x000fc800078e0206 */
[----:B------:R-:W-:-:S05]  /*1d40*/  VIADD R3, R0, 0x18 ;  /* 0x0000001800037836 */ /* 0x000fca0000000000 */
[----:B------:R-:W-:-:S04]  /*1d50*/  PRMT R3, R22, 0x654, R3 ;  /* 0x0000065416037816 */ /* 0x000fc80000000003 */
[----:B------:R2:W-:Y:S03]  /*1d60*/  SYNCS.ARRIVE.TRANS64.RED.A1T0 RZ, [R3+URZ], RZ ;  /* 0x000000ff03ff79a7 */ /* 0x0005e6000810043f */
.L_x_33:
[----:B------:R-:W-:Y:S05]  /*1d70*/  BSYNC B0 ;  /* 0x0000000000007941 */ /* 0x000fea0003800000 */
.L_x_32:
[----:B------:R-:W-:Y:S05]  /*1d80*/  @P0 BRA `(.L_x_30) ;  /* 0x0000000000040947 */ /* 0x000fea0003800000 */
[----:B------:R-:W-:Y:S01]  /*1d90*/  BPT.TRAP 0x1 ;  /* 0x000000040000795c */ /* 0x000fe20000300000 */
.L_x_30:
[----:B------:R-:W3:Y:S01]  /*1da0*/  LDC R7, c[0x0][0x288] ;  /* 0x0000a200ff077b82 */ /* 0x000ee20000000800 */
[--C-:B------:R-:W-:Y:S01]  /*1db0*/  SHF.R.U32.HI R0, RZ, 0x2, R18.reuse ;  /* 0x00000002ff007819 */ /* 0x100fe20000011612 */
[----:B------:R-:W-:Y:S01]  /*1dc0*/  UIADD3 UR39, UR40, UR39, URZ ;  /* 0x0000002728277290 */ /* 0x000fe2000fffe03f */
[----:B01----:R-:W-:Y:S01]  /*1dd0*/  LOP3.LUT R4, R18, 0x60, RZ, 0xc0, !PT ;  /* 0x0000006012047812 */ /* 0x003fe200078ec0ff */
[----:B------:R-:W-:Y:S01]  /*1de0*/  ULDC UR7, c[0x0][0x284] ;  /* 0x0000a10000077ab9 */ /* 0x000fe20000000800 */
[----:B------:R-:W-:Y:S01]  /*1df0*/  SHF.R.U32.HI R5, RZ, 0x7, R18 ;  /* 0x00000007ff057819 */ /* 0x000fe20000011612 */
[----:B------:R-:W-:Y:S01]  /*1e00*/  UISETP.GT.U32.AND UP0, UPT, UR39, 0x2, UPT ;  /* 0x000000022700788c */ /* 0x000fe2000bf04070 */
[----:B--2---:R-:W-:Y:S01]  /*1e10*/  LOP3.LUT R3, R0, 0x7, RZ, 0xc0, !PT ;  /* 0x0000000700037812 */ /* 0x004fe200078ec0ff */
[----:B------:R-:W-:Y:S01]  /*1e20*/  UISETP.GE.U32.AND UP1, UPT, UR40, 0x3, UPT ;  /* 0x000000032800788c */ /* 0x000fe2000bf26070 */
[----:B------:R-:W-:Y:S01]  /*1e30*/  SHF.R.U32.HI R10, RZ, 0x1, R4 ;  /* 0x00000001ff0a7819 */ /* 0x000fe20000011604 */
[----:B------:R-:W-:Y:S01]  /*1e40*/  IMAD.SHL.U32 R4, R18, 0x2, RZ ;  /* 0x0000000212047824 */ /* 0x000fe200078e00ff */
[----:B------:R-:W-:Y:S01]  /*1e50*/  LOP3.LUT R0, R5, 0x1, RZ, 0xc0, !PT ;  /* 0x0000000105007812 */ /* 0x000fe200078ec0ff */
[----:B------:R-:W-:Y:S01]  /*1e60*/  UISETP.LT.U32.AND UP0, UPT, UR40, 0x3, UP0 ;  /* 0x000000032800788c */ /* 0x000fe20008701070 */
[----:B------:R-:W-:Y:S01]  /*1e70*/  IADD3 R5, RZ, -R10, -R3 ;  /* 0x8000000aff057210 */ /* 0x000fe20007ffe803 */
[----:B------:R-:W-:Y:S01]  /*1e80*/  ULDC.64 UR8, c[0x0][0x5d0] ;  /* 0x0001740000087ab9 */ /* 0x000fe20000000a00 */
[----:B------:R-:W-:Y:S01]  /*1e90*/  LOP3.LUT R9, R4, 0x6, RZ, 0xc0, !PT ;  /* 0x0000000604097812 */ /* 0x000fe200078ec0ff */
[C---:B------:R-:W-:Y:S01]  /*1ea0*/  IMAD.SHL.U32 R6, R0.reuse, 0x40, RZ ;  /* 0x0000004000067824 */ /* 0x040fe200078e00ff */
[----:B------:R-:W-:Y:S01]  /*1eb0*/  SHF.R.S32.HI R21, RZ, 0x1f, R23 ;  /* 0x0000001fff157819 */ /* 0x000fe20000011417 */
[----:B------:R-:W-:Y:S01]  /*1ec0*/  IMAD R11, R0, -0x40, R5 ;  /* 0xffffffc0000b7824 */ /* 0x000fe200078e0205 */
[----:B------:R-:W-:Y:S01]  /*1ed0*/  LOP3.LUT R0, R18, 0x3, RZ, 0xc0, !PT ;  /* 0x0000000312007812 */ /* 0x000fe200078ec0ff */
[----:B------:R-:W-:Y:S01]  /*1ee0*/  UIMAD.WIDE.U32 UR4, UR39, -0x55555555, URZ ;  /* 0xaaaaaaab270478a5 */ /* 0x000fe2000f8e003f */
[----:B------:R-:W-:Y:S01]  /*1ef0*/  PRMT R8, R9, 0x6540, R152 ;  /* 0x0000654009087816 */ /* 0x000fe20000000098 */
[----:B------:R-:W-:Y:S01]  /*1f00*/  IMAD.SHL.U32 R152, R152, 0x100, RZ ;  /* 0x0000010098987824 */ /* 0x000fe200078e00ff */
[----:B------:R-:W-:Y:S01]  /*1f10*/  USEL UR6, URZ, 0x1, !UP0 ;  /* 0x000000013f067887 */ /* 0x000fe2000c000000 */
[----:B---3--:R-:W-:Y:S01]  /*1f20*/  IMAD R13, R0, -0x2, R7 ;  /* 0xfffffffe000d7824 */ /* 0x008fe200078e0207 */
[----:B------:R-:W-:Y:S01]  /*1f30*/  SHF.R.S32.HI R9, RZ, 0x1f, R8 ;  /* 0x0000001fff097819 */ /* 0x000fe20000011408 */
[----:B------:R-:W-:Y:S01]  /*1f40*/  IMAD.SHL.U32 R0, R153, 0x80, RZ ;  /* 0x0000008099007824 */ /* 0x000fe200078e00ff */
[----:B------:R-:W-:Y:S01]  /*1f50*/  ISETP.GE.AND P0, PT, R152, R7, PT ;  /* 0x000000079800720c */ /* 0x000fe20003f06270 */
[----:B------:R-:W-:Y:S01]  /*1f60*/  IMAD R4, R21, UR8, RZ ;  /* 0x0000000815047c24 */ /* 0x000fe2000f8e02ff */
[----:B------:R-:W-:Y:S01]  /*1f70*/  LOP3.LUT R3, R6, 0x40, R3, 0xe2, !PT ;  /* 0x0000004006037812 */ /* 0x000fe200078ee203 */
[----:B------:R-:W-:Y:S01]  /*1f80*/  USHF.R.U32.HI UR4, URZ, 0x1, UR5 ;  /* 0x000000013f047899 */ /* 0x000fe20008011605 */
[C---:B------:R-:W-:Y:S01]  /*1f90*/  ISETP.GE.OR P0, PT, R0.reuse, UR7, P0 ;  /* 0x0000000700007c0c */ /* 0x040fe20008706670 */
[----:B------:R-:W-:Y:S01]  /*1fa0*/  ULOP3.LUT UR38, UR38, UR6, URZ, 0x3c, !UPT ;  /* 0x0000000626267292 */ /* 0x000fe2000f8e3c3f */
[----:B------:R-:W-:Y:S01]  /*1fb0*/  IMAD.WIDE R6, R153, 0x80, RZ ;  /* 0x0000008099067825 */ /* 0x000fe200078e02ff */
[----:B------:R-:W-:Y:S01]  /*1fc0*/  UIMAD UR39, UR4, -0x3, UR39 ;  /* 0xfffffffd042778a4 */ /* 0x000fe2000f8e0227 */
[----:B------:R-:W-:Y:S01]  /*1fd0*/  IADD3 R0, -R0, UR7, R11 ;  /* 0x0000000700007c10 */ /* 0x000fe2000fffe10b */
[----:B------:R-:W-:Y:S01]  /*1fe0*/  @UP1 ULOP3.LUT UR38, UR38, 0x1, UR4, 0x78, !UPT ;  /* 0x0000000126261892 */ /* 0x000fe2000f8e7804 */
[C---:B------:R-:W-:Y:S01]  /*1ff0*/  IMAD R15, R23.reuse, UR9, R4 ;  /* 0x00000009170f7c24 */ /* 0x040fe2000f8e0204 */
[----:B------:R-:W-:Y:S01]  /*2000*/  LOP3.LUT R169, R6, R3, R10, 0xfe, !PT ;  /* 0x0000000306a97212 */ /* 0x000fe200078efe0a */
[----:B------:R-:W-:-:S04]  /*2010*/  IMAD.WIDE.U32 R4, R23, UR8, R8 ;  /* 0x0000000817047c25 */ /* 0x000fc8000f8e0008 */
[----:B------:R-:W-:Y:S02]  /*2020*/  IMAD.IADD R5, R5, 0x1, R15 ;  /* 0x0000000105057824 */ /* 0x000fe400078e020f */
[----:B------:R-:W-:Y:S02]  /*2030*/  IMAD.IADD R3, R13, 0x1, -R152 ;  /* 0x000000010d037824 */ /* 0x000fe400078e0a98 */
[----:B------:R-:W-:Y:S01]  /*2040*/  IMAD.MOV.U32 R153, RZ, RZ, -0x1 ;  /* 0xffffffffff997424 */ /* 0x000fe200078e00ff */
[----:B------:R-:W-:Y:S06]  /*2050*/  @P0 BRA `(.L_x_34) ;  /* 0x0000007800dc0947 */ /* 0x000fec0003800000 */
[----:B------:R-:W0:Y:S01]  /*2060*/  LDC.64 R10, c[0x0][0x5c8] ;  /* 0x00017200ff0a7b82 */ /* 0x000e220000000a00 */
[----:B-----5:R-:W-:Y:S01]  /*2070*/  FSETP.NEU.AND P1, PT, R155, RZ, PT ;  /* 0x000000ff9b00720b */ /* 0x020fe20003f2d000 */
[----:B------:R-:W-:Y:S01]  /*2080*/  BSSY B0, `(.L_x_34) ;  /* 0x00007b4000007945 */ /* 0x000fe20003800000 */
[----:B------:R-:W-:-:S04]  /*2090*/  ISETP.GT.AND P0, PT, R3, RZ, PT ;  /* 0x000000ff0300720c */ /* 0x000fc80003f04270 */
[----:B------:R-:W-:Y:S01]  /*20a0*/  ISETP.GT.AND P3, PT, R0, RZ, P0 ;  /* 0x000000ff0000720c */ /* 0x000fe20000764270 */
[-C--:B0-----:R-:W-:Y:S02]  /*20b0*/  IMAD R12, R7, R10.reuse, RZ ;  /* 0x0000000a070c7224 */ /* 0x081fe400078e02ff */
[----:B------:R-:W-:-:S04]  /*20c0*/  IMAD.WIDE.U32 R160, R169, R10, R4 ;  /* 0x0000000aa9a07225 */ /* 0x000fc800078e0004 */
[----:B------:R-:W-:-:S04]  /*20d0*/  IMAD R5, R169, R11, R12 ;  /* 0x0000000ba9057224 */ /* 0x000fc800078e020c */
[----:B------:R-:W-:Y:S01]  /*20e0*/  IMAD.IADD R171, R161, 0x1, R5 ;  /* 0x00000001a1ab7824 */ /* 0x000fe200078e0205 */
[----:B------:R-:W-:Y:S06]  /*20f0*/  @!P1 BRA `(.L_x_35) ;  /* 0x0000005400989947 */ /* 0x000fec0003800000 */
[----:B------:R-:W0:Y:S01]  /*2100*/  LDC.64 R14, c[0x0][0x5b8] ;  /* 0x00016e00ff0e7b82 */ /* 0x000e220000000a00 */
[----:B------:R-:W-:-:S07]  /*2110*/  ULDC.64 UR4, c[0x0][0x5c0] ;  /* 0x0001700000047ab9 */ /* 0x000fce0000000a00 */
[----:B------:R-:W1:Y:S08]  /*2120*/  LDC.64 R166, c[0x0][0x5b0] ;  /* 0x00016c00ffa67b82 */ /* 0x000e700000000a00 */
[----:B------:R-:W2:Y:S01]  /*2130*/  LDC.64 R12, c[0x0][0x5a8] ;  /* 0x00016a00ff0c7b82 */ /* 0x000ea20000000a00 */
[-C--:B0-----:R-:W-:Y:S02]  /*2140*/  IMAD R4, R21, R14.reuse, RZ ;  /* 0x0000000e15047224 */ /* 0x081fe400078e02ff */
[----:B------:R-:W-:-:S04]  /*2150*/  IMAD.WIDE.U32 R162, R23, R14, R8 ;  /* 0x0000000e17a27225 */ /* 0x000fc800078e0008 */
[----:B------:R-:W-:Y:S02]  /*2160*/  IMAD R161, R23, R15, R4 ;  /* 0x0000000f17a17224 */ /* 0x000fe400078e0204 */
[-C--:B-1----:R-:W-:Y:S02]  /*2170*/  IMAD R6, R7, R166.reuse, RZ ;  /* 0x000000a607067224 */ /* 0x082fe400078e02ff */
[----:B------:R-:W-:Y:S02]  /*2180*/  IMAD.IADD R21, R163, 0x1, R161 ;  /* 0x00000001a3157824 */ /* 0x000fe400078e02a1 */
[----:B------:R-:W-:Y:S02]  /*2190*/  IMAD.MOV.U32 R20, RZ, RZ, R162 ;  /* 0x000000ffff147224 */ /* 0x000fe400078e00a2 */
[C---:B------:R-:W-:Y:S02]  /*21a0*/  IMAD R165, R169.reuse, R167, R6 ;  /* 0x000000a7a9a57224 */ /* 0x040fe400078e0206 */
[----:B------:R-:W-:-:S04]  /*21b0*/  IMAD.WIDE.U32 R4, R169, R166, R20 ;  /* 0x000000a6a9047225 */ /* 0x000fc800078e0014 */
[----:B------:R-:W-:Y:S01]  /*21c0*/  IMAD.IADD R5, R5, 0x1, R165 ;  /* 0x0000000105057824 */ /* 0x000fe200078e02a5 */
[----:B--2---:R-:W-:-:S04]  /*21d0*/  LEA R6, P1, R4, R12, 0x1 ;  /* 0x0000000c04067211 */ /* 0x004fc800078208ff */
[----:B------:R-:W-:-:S05]  /*21e0*/  LEA.HI.X R7, R4, R13, R5, 0x1, P1 ;  /* 0x0000000d04077211 */ /* 0x000fca00008f0c05 */
[----:B------:R0:W2:Y:S01]  /*21f0*/  @P3 LDG.E.LTC128B.U16 R15, desc[UR36][R6.64] ;  /* 0x00000024060f3981 */ /* 0x0000a2000c1e1520 */
[----:B------:R-:W-:Y:S01]  /*2200*/  IMAD.WIDE.U32 R158, R169, R166, R8 ;  /* 0x000000a6a99e7225 */ /* 0x000fe200078e0008 */
[----:B------:R-:W-:Y:S03]  /*2210*/  BSSY B1, `(.L_x_36) ;  /* 0x0000013000017945 */ /* 0x000fe60003800000 */
[----:B------:R-:W-:Y:S02]  /*2220*/  IMAD.IADD R159, R165, 0x1, R159 ;  /* 0x00000001a59f7824 */ /* 0x000fe400078e029f */
[----:B------:R-:W-:-:S04]  /*2230*/  IMAD.WIDE.U32 R158, R23, R14, R158 ;  /* 0x0000000e179e7225 */ /* 0x000fc800078e009e */
[----:B0-----:R-:W-:Y:S01]  /*2240*/  IMAD.IADD R7, R161, 0x1, R159 ;  /* 0x00000001a1077824 */ /* 0x001fe200078e029f */
[----:B------:R-:W-:Y:S02]  /*2250*/  LEA R6, P4, R158, R12, 0x1 ;  /* 0x0000000c9e067211 */ /* 0x000fe400078808ff */
[----:B------:R-:W-:Y:S02]  /*2260*/  SHF.L.U64.HI R159, R166, 0x3, R167 ;  /* 0x00000003a69f7819 */ /* 0x000fe400000102a7 */
[----:B------:R-:W-:Y:S01]  /*2270*/  LEA.HI.X R7, R158, R13, R7, 0x1, P4 ;  /* 0x0000000d9e077211 */ /* 0x000fe200020f0c07 */
[----:B------:R-:W-:Y:S02]  /*2280*/  IMAD.SHL.U32 R158, R166, 0x8, RZ ;  /* 0x00000008a69e7824 */ /* 0x000fe400078e00ff */
[----:B--2---:R-:W-:-:S05]  /*2290*/  HADD2.F32 R4, -RZ, R15.H0_H0 ;  /* 0x2000000fff047230 */ /* 0x004fca0000004100 */
[----:B------:R-:W-:Y:S01]  /*22a0*/  FMUL R5, R4, R155 ;  /* 0x0000009b04057220 */ /* 0x000fe20000400000 */
[----:B------:R-:W-:-:S03]  /*22b0*/  LEA R4, P1, R160, UR4, 0x1 ;  /* 0x00000004a0047c11 */ /* 0x000fc6000f8208ff */
[----:B------:R-:W-:Y:S01]  /*22c0*/  FFMA R24, R24, R154, R5 ;  /* 0x0000009a18187223 */ /* 0x000fe20000000005 */
[----:B------:R-:W-:Y:S02]  /*22d0*/  LEA.HI.X R5, R160, UR5, R171, 0x1, P1 ;  /* 0x00000005a0057c11 */ /* 0x000fe400088f0cab */
[----:B------:R-:W-:Y:S02]  /*22e0*/  ISETP.GT.AND P1, PT, R3, 0x1, PT ;  /* 0x000000010300780c */ /* 0x000fe40003f24270 */
[----:B------:R-:W-:Y:S02]  /*22f0*/  F2FP.F16.F32.PACK_AB R24, RZ, R24 ;  /* 0x00000018ff18723e */ /* 0x000fe400000000ff */
[----:B------:R-:W-:-:S03]  /*2300*/  ISETP.GT.AND P2, PT, R0, RZ, P1 ;  /* 0x000000ff0000720c */ /* 0x000fc60000f44270 */
[----:B------:R0:W-:Y:S10]  /*2310*/  @P3 STG.E.U16 desc[UR36][R4.64], R24 ;  /* 0x0000001804003986 */ /* 0x0001f4000c101524 */
[----:B------:R-:W-:Y:S05]  /*2320*/  @!P2 BRA `(.L_x_37) ;  /* 0x000000000004a947 */ /* 0x000fea0003800000 */
[----:B------:R1:W5:Y:S02]  /*2330*/  LDG.E.LTC128B.U16 R15, desc[UR36][R6.64+0x2] ;  /* 0x00000224060f7981 */ /* 0x000364000c1e1520 */
.L_x_37:
[----:B------:R-:W-:Y:S05]  /*2340*/  BSYNC B1 ;  /* 0x0000000000017941 */ /* 0x000fea0003800000 */
.L_x_36:
[----:B-----5:R-:W-:Y:S01]  /*2350*/  HADD2.F32 R20, -RZ, R15.H0_H0 ;  /* 0x2000000fff147230 */ /* 0x020fe20000004100 */
[----:B------:R-:W-:Y:S01]  /*2360*/  ISETP.GT.AND P0, PT, R0, 0x8, P0 ;  /* 0x000000080000780c */ /* 0x000fe20000704270 */
[----:B------:R-:W-:Y:S01]  /*2370*/  IMAD.WIDE.U32 R158, R169, R166, R158 ;  /* 0x000000a6a99e7225 */ /* 0x000fe200078e009e */
[----:B------:R-:W-:-:S03]  /*2380*/  PRMT R152, R15, 0x7610, R152 ;  /* 0x000076100f987816 */ /* 0x000fc60000000098 */
[----:B------:R-:W-:Y:S01]  /*2390*/  FMUL R20, R20, R155 ;  /* 0x0000009b14147220 */ /* 0x000fe20000400000 */
[----:B------:R-:W-:Y:S01]  /*23a0*/  IMAD.IADD R165, R165, 0x1, R159 ;  /* 0x00000001a5a57824 */ /* 0x000fe200078e029f */
[----:B------:R-:W-:Y:S02]  /*23b0*/  IADD3 R162, P3, R162, R158, RZ ;  /* 0x0000009ea2a27210 */ /* 0x000fe40007f7e0ff */
[----:B------:R-:W-:-:S03]  /*23c0*/  FFMA R25, R25, R154, R20 ;  /* 0x0000009a19197223 */ /* 0x000fc60000000014 */
[----:B------:R-:W-:Y:S01]  /*23d0*/  IMAD.X R21, R165, 0x1, R21, P3 ;  /* 0x00000001a5157824 */ /* 0x000fe200018e0615 */
[C---:B------:R-:W-:Y:S02]  /*23e0*/  LEA R20, P3, R162.reuse, R12, 0x1 ;  /* 0x0000000ca2147211 */ /* 0x040fe400078608ff */
[----:B------:R-:W-:Y:S02]  /*23f0*/  F2FP.F16.F32.PACK_AB R25, RZ, R25 ;  /* 0x00000019ff19723e */ /* 0x000fe400000000ff */
[----:B------:R-:W-:Y:S02]  /*2400*/  LEA.HI.X R21, R162, R13, R21, 0x1, P3 ;  /* 0x0000000da2157211 */ /* 0x000fe400018f0c15 */
[----:B------:R-:W-:-:S05]  /*2410*/  PRMT R159, R25, 0x7610, R159 ;  /* 0x00007610199f7816 */ /* 0x000fca000000009f */
[----:B------:R2:W-:Y:S04]  /*2420*/  @P2 STG.E.U16 desc[UR36][R4.64+0x2], R159 ;  /* 0x0000029f04002986 */ /* 0x0005e8000c101524 */
[----:B------:R-:W0:Y:S01]  /*2430*/  @P0 LDG.E.LTC128B.U16 R152, desc[UR36][R20.64] ;  /* 0x0000002414980981 */ /* 0x000e22000c1e1520 */
[----:B------:R-:W-:Y:S01]  /*2440*/  IADD3 R8, P2, R8, R158, RZ ;  /* 0x0000009e08087210 */ /* 0x000fe20007f5e0ff */
[----:B------:R-:W-:Y:S01]  /*2450*/  BSSY B1, `(.L_x_38) ;  /* 0x0000011000017945 */ /* 0x000fe20003800000 */
[----:B------:R-:W-:Y:S02]  /*2460*/  SHF.L.U64.HI R11, R10, 0x4, R11 ;  /* 0x000000040a0b7819 */ /* 0x000fe4000001020b */
[----:B------:R-:W-:Y:S01]  /*2470*/  ISETP.GT.AND P1, PT, R0, 0x8, P1 ;  /* 0x000000080000780c */ /* 0x000fe20000f24270 */
[----:B------:R-:W-:Y:S01]  /*2480*/  IMAD.X R9, R9, 0x1, R165, P2 ;  /* 0x0000000109097824 */ /* 0x000fe200010e06a5 */
[----:B------:R-:W-:Y:S01]  /*2490*/  LEA R10, P2, R10, R4, 0x4 ;  /* 0x000000040a0a7211 */ /* 0x000fe200078420ff */
[----:B------:R-:W-:-:S04]  /*24a0*/  IMAD.WIDE.U32 R14, R23, R14, R8 ;  /* 0x0000000e170e7225 */ /* 0x000fc800078e0008 */
[----:B------:R-:W-:Y:S01]  /*24b0*/  IMAD.X R11, R11, 0x1, R5, P2 ;  /* 0x000000010b0b7824 */ /* 0x000fe200010e0605 */
[----:B------:R-:W-:Y:S01]  /*24c0*/  LEA R8, P3, R14, R12, 0x1 ;  /* 0x0000000c0e087211 */ /* 0x000fe200078608ff */
[----:B------:R-:W-:-:S05]  /*24d0*/  IMAD.IADD R9, R161, 0x1, R15 ;  /* 0x00000001a1097824 */ /* 0x000fca00078e020f */
[----:B------:R-:W-:Y:S01]  /*24e0*/  LEA.HI.X R9, R14, R13, R9, 0x1, P3 ;  /* 0x0000000d0e097211 */ /* 0x000fe200018f0c09 */
[----:B0-----:R-:W-:-:S05]  /*24f0*/  HADD2.F32 R24, -RZ, R152.H0_H0 ;  /* 0x20000098ff187230 */ /* 0x001fca0000004100 */
[----:B------:R-:W-:-:S04]  /*2500*/  FMUL R25, R24, R155 ;  /* 0x0000009b18197220 */ /* 0x000fc80000400000 */
[----:B------:R-:W-:-:S05]  /*2510*/  FFMA R25, R26, R154, R25 ;  /* 0x0000009a1a197223 */ /* 0x000fca0000000019 */
[----:B------:R-:W-:-:S05]  /*2520*/  F2FP.F16.F32.PACK_AB R25, RZ, R25 ;  /* 0x00000019ff19723e */ /* 0x000fca00000000ff */
[----:B------:R2:W-:Y:S01]  /*2530*/  @P0 STG.E.U16 desc[UR36][R10.64], R25 ;  /* 0x000000190a000986 */ /* 0x0005e2000c101524 */
[----:B------:R-:W-:Y:S05]  /*2540*/  @!P1 BRA `(.L_x_39) ;  /* 0x0000000000049947 */ /* 0x000fea0003800000 */
[----:B------:R0:W5:Y:S02]  /*2550*/  LDG.E.LTC128B.U16 R152, desc[UR36][R8.64+0x2] ;  /* 0x0000022408987981 */ /* 0x000164000c1e1520 */
.L_x_39:
[----:B------:R-:W-:Y:S05]  /*2560*/  BSYNC B1 ;  /* 0x0000000000017941 */ /* 0x000fea0003800000 */
.L_x_38:
[----:B-----5:R-:W-:Y:S01]  /*2570*/  HADD2.F32 R12, -RZ, R152.H0_H0 ;  /* 0x20000098ff0c7230 */ /* 0x020fe20000004100 */
[----:B------:R-:W-:Y:S01]  /*2580*/  ISETP.GT.AND P0, PT, R3, 0x8, PT ;  /* 0x000000080300780c */ /* 0x000fe20003f04270 */
[----:B------:R-:W-:Y:S03]  /*2590*/  BSSY B1, `(.L_x_40) ;  /* 0x0000008000017945 */ /* 0x000fe60003800000 */
[----:B------:R-:W-:Y:S01]  /*25a0*/  FMUL R12, R12, R155 ;  /* 0x0000009b0c0c7220 */ /* 0x000fe20000400000 */
[----:B------:R-:W-:-:S03]  /*25b0*/  ISETP.GT.AND P2, PT, R0, RZ, P0 ;  /* 0x000000ff0000720c */ /* 0x000fc60000744270 */
[----:B------:R-:W-:-:S05]  /*25c0*/  FFMA R12, R27, R154, R12 ;  /* 0x0000009a1b0c7223 */ /* 0x000fca000000000c */
[----:B------:R-:W-:-:S05]  /*25d0*/  F2FP.F16.F32.PACK_AB R12, RZ, R12 ;  /* 0x0000000cff0c723e */ /* 0x000fca00000000ff */
[----:B------:R3:W-:Y:S01]  /*25e0*/  @P1 STG.E.U16 desc[UR36][R10.64+0x2], R12 ;  /* 0x0000020c0a001986 */ /* 0x0007e2000c101524 */
[----:B------:R-:W-:Y:S05]  /*25f0*/  @!P2 BRA `(.L_x_41) ;  /* 0x000000000004a947 */ /* 0x000fea0003800000 */
[----:B------:R4:W5:Y:S02]  /*2600*/  LDG.E.LTC128B.U16 R152, desc[UR36][R6.64+0x10] ;  /* 0x0000102406987981 */ /* 0x000964000c1e1520 */
.L_x_41:
[----:B------:R-:W-:Y:S05]  /*2610*/  BSYNC B1 ;  /* 0x0000000000017941 */ /* 0x000fea0003800000 */
.L_x_40:
[----:B---3-5:R-:W-:Y:S01]  /*2620*/  HADD2.F32 R12, -RZ, R152.H0_H0 ;  /* 0x20000098ff0c7230 */ /* 0x028fe20000004100 */
        /* <DEDUP_REMOVED lines=9> */
.L_x_43:
[----:B------:R-:W-:Y:S05]  /*26c0*/  BSYNC B1 ;  /* 0x0000000000017941 */ /* 0x000fea0003800000 */
.L_x_42:
[----:B-----5:R-:W-:Y:S01]  /*26d0*/  HADD2.F32 R12, -RZ, R152.H0_H0 ;  /* 0x20000098ff0c7230 */ /* 0x020fe20000004100 */
[----:B------:R-:W-:Y:S01]  /*26e0*/  ISETP.GT.AND P0, PT, R0, 0x8, P0 ;  /* 0x000000080000780c */ /* 0x000fe20000704270 */
[----:B------:R-:W-:Y:S03]  /*26f0*/  BSSY B1, `(.L_x_44) ;  /* 0x0000007000017945 */ /* 0x000fe60003800000 */
[----:B------:R-:W-:-:S04]  /*2700*/  FMUL R12, R12, R155 ;  /* 0x0000009b0c0c7220 */ /* 0x000fc80000400000 */
[----:B------:R-:W-:-:S05]  /*2710*/  FFMA R12, R29, R154, R12 ;  /* 0x0000009a1d0c7223 */ /* 0x000fca000000000c */
[----:B------:R-:W-:-:S05]  /*2720*/  F2FP.F16.F32.PACK_AB R12, RZ, R12 ;  /* 0x0000000cff0c723e */ /* 0x000fca00000000ff */
[----:B------:R0:W-:Y:S01]  /*2730*/  @P3 STG.E.U16 desc[UR36][R4.64+0x12], R12 ;  /* 0x0000120c04003986 */ /* 0x0001e2000c101524 */
[----:B------:R-:W-:Y:S05]  /*2740*/  @!P0 BRA `(.L_x_45) ;  /* 0x0000000000048947 */ /* 0x000fea0003800000 */
[----:B------:R0:W5:Y:S02]  /*2750*/  LDG.E.LTC128B.U16 R152, desc[UR36][R8.64+0x10] ;  /* 0x0000102408987981 */ /* 0x000164000c1e1520 */
.L_x_45:
[----:B------:R-:W-:Y:S05]  /*2760*/  BSYNC B1 ;  /* 0x0000000000017941 */ /* 0x000fea0003800000 */
.L_x_44:
[----:B0----5:R-:W-:Y:S01]  /*2770*/  HADD2.F32 R12, -RZ, R152.H0_H0 ;  /* 0x20000098ff0c7230 */ /* 0x021fe20000004100 */
[----:B------:R-:W-:Y:S01]  /*2780*/  ISETP.GT.AND P1, PT, R0, 0x8, P1 ;  /* 0x000000080000780c */ /* 0x000fe20000f24270 */
[----:B------:R-:W-:Y:S03]  /*2790*/  BSSY B1, `(.L_x_46) ;  /* 0x0000007000017945 */ /* 0x000fe60003800000 */
[----:B---3--:R-:W-:-:S04]  /*27a0*/  FMUL R13, R12, R155 ;  /* 0x0000009b0c0d7220 */ /* 0x008fc80000400000 */
[----:B------:R-:W-:-:S05]  /*27b0*/  FFMA R13, R30, R154, R13 ;  /* 0x0000009a1e0d7223 */ /* 0x000fca000000000d */
[----:B------:R-:W-:-:S05]  /*27c0*/  F2FP.F16.F32.PACK_AB R13, RZ, R13 ;  /* 0x0000000dff0d723e */ /* 0x000fca00000000ff */
[----:B------:R0:W-:Y:S01]  /*27d0*/  @P0 STG.E.U16 desc[UR36][R10.64+0x10], R13 ;  /* 0x0000100d0a000986 */ /* 0x0001e2000c101524 */
[----:B------:R-:W-:Y:S05]  /*27e0*/  @!P1 BRA `(.L_x_47) ;  /* 0x0000000000049947 */ /* 0x000fea0003800000 */
[----:B------:R3:W5:Y:S02]  /*27f0*/  LDG.E.LTC128B.U16 R152, desc[UR36][R8.64+0x12] ;  /* 0x0000122408987981 */ /* 0x000764000c1e1520 */
.L_x_47:
[----:B------:R-:W-:Y:S05]  /*2800*/  BSYNC B1 ;  /* 0x0000000000017941 */ /* 0x000fea0003800000 */
.L_x_46:
        /* <DEDUP_REMOVED lines=10> */
.L_x_49:
[----:B------:R-:W-:Y:S05]  /*28b0*/  BSYNC B1 ;  /* 0x0000000000017941 */ /* 0x000fea0003800000 */
.L_x_48:
[----:B0----5:R-:W-:Y:S01]  /*28c0*/  HADD2.F32 R12, -RZ, R152.H0_H0 ;  /* 0x20000098ff0c7230 */ /* 0x021fe20000004100 */
        /* <DEDUP_REMOVED lines=9> */
.L_x_51:
[----:B------:R-:W-:Y:S05]  /*2960*/  BSYNC B1 ;  /* 0x0000000000017941 */ /* 0x000fea0003800000 */
.L_x_50:
        /* <DEDUP_REMOVED lines=9> */
.L_x_53:
[----:B------:R-:W-:Y:S05]  /*2a00*/  BSYNC B1 ;  /* 0x0000000000017941 */ /* 0x000fea0003800000 */
.L_x_52:
[----:B0----5:R-:W-:Y:S01]  /*2a10*/  HADD2.F32 R12, -RZ, R152.H0_H0 ;  /* 0x20000098ff0c7230 */ /* 0x021fe20000004100 */
        /* <DEDUP_REMOVED lines=8> */
.L_x_55:
[----:B------:R-:W-:Y:S05]  /*2aa0*/  BSYNC B1 ;  /* 0x0000000000017941 */ /* 0x000fea0003800000 */
.L_x_54:
        /* <DEDUP_REMOVED lines=10> */
.L_x_57:
[----:B------:R-:W-:Y:S05]  /*2b50*/  BSYNC B1 ;  /* 0x0000000000017941 */ /* 0x000fea0003800000 */
.L_x_56:
        /* <DEDUP_REMOVED lines=10> */
.L_x_59:
[----:B------:R-:W-:Y:S05]  /*2c00*/  BSYNC B1 ;  /* 0x0000000000017941 */ /* 0x000fea0003800000 */
.L_x_58:
        /* <DEDUP_REMOVED lines=9> */
.L_x_61:
[----:B------:R-:W-:Y:S05]  /*2ca0*/  BSYNC B1 ;  /* 0x0000000000017941 */ /* 0x000fea0003800000 */
.L_x_60:
        /* <DEDUP_REMOVED lines=9> */
.L_x_63:
[----:B------:R-:W-:Y:S05]  /*2d40*/  BSYNC B1 ;  /* 0x0000000000017941 */ /* 0x000fea0003800000 */
.L_x_62:
        /* <DEDUP_REMOVED lines=10> */
.L_x_65:
[----:B------:R-:W-:Y:S05]  /*2df0*/  BSYNC B1 ;  /* 0x0000000000017941 */ /* 0x000fea0003800000 */
.L_x_64:
        /* <DEDUP_REMOVED lines=10> */
.L_x_67:
[----:B------:R-:W-:Y:S05]  /*2ea0*/  BSYNC B1 ;  /* 0x0000000000017941 */ /* 0x000fea0003800000 */
.L_x_66:
        /* <DEDUP_REMOVED lines=9> */
.L_x_69:
[----:B------:R-:W-:Y:S05]  /*2f40*/  BSYNC B1 ;  /* 0x0000000000017941 */ /* 0x000fea0003800000 */
.L_x_68:
        /* <DEDUP_REMOVED lines=9> */
.L_x_71:
[----:B------:R-:W-:Y:S05]  /*2fe0*/  BSYNC B1 ;  /* 0x0000000000017941 */ /* 0x000fea0003800000 */
.L_x_70:
        /* <DEDUP_REMOVED lines=10> */
.L_x_73:
[----:B------:R-:W-:Y:S05]  /*3090*/  BSYNC B1 ;  /* 0x0000000000017941 */ /* 0x000fea0003800000 */
.L_x_72:
        /* <DEDUP_REMOVED lines=10> */
.L_x_75:
[----:B------:R-:W-:Y:S05]  /*3140*/  BSYNC B1 ;  /* 0x0000000000017941 */ /* 0x000fea0003800000 */
.L_x_74:
        /* <DEDUP_REMOVED lines=9> */
.L_x_77:
[----:B------:R-:W-:Y:S05]  /*31e0*/  BSYNC B1 ;  /* 0x0000000000017941 */ /* 0x000fea0003800000 */
.L_x_76:
        /* <DEDUP_REMOVED lines=9> */
.L_x_79:
[----:B------:R-:W-:Y:S05]  /*3280*/  BSYNC B1 ;  /* 0x0000000000017941 */ /* 0x000fea0003800000 */
.L_x_78:
        /* <DEDUP_REMOVED lines=10> */
.L_x_81:
[----:B------:R-:W-:Y:S05]  /*3330*/  BSYNC B1 ;  /* 0x0000000000017941 */ /* 0x000fea0003800000 */
.L_x_80:
        /* <DEDUP_REMOVED lines=10> */
.L_x_83:
[----:B------:R-:W-:Y:S05]  /*33e0*/  BSYNC B1 ;  /* 0x0000000000017941 */ /* 0x000fea0003800000 */
.L_x_82:
        /* <DEDUP_REMOVED lines=9> */
.L_x_85:
[----:B------:R-:W-:Y:S05]  /*3480*/  BSYNC B1 ;  /* 0x0000000000017941 */ /* 0x000fea0003800000 */
.L_x_84:
        /* <DEDUP_REMOVED lines=9> */
.L_x_87:
[----:B------:R-:W-:Y:S05]  /*3520*/  BSYNC B1 ;  /* 0x0000000000017941 */ /* 0x000fea0003800000 */
.L_x_86:
        /* <DEDUP_REMOVED lines=10> */
.L_x_89:
[----:B------:R-:W-:Y:S05]  /*35d0*/  BSYNC B1 ;  /* 0x0000000000017941 */ /* 0x000fea0003800000 */
.L_x_88:
        /* <DEDUP_REMOVED lines=10> */
.L_x_91:
[----:B------:R-:W-:Y:S05]  /*3680*/  BSYNC B1 ;  /* 0x0000000000017941 */ /* 0x000fea0003800000 */
.L_x_90:
        /* <DEDUP_REMOVED lines=9> */
.L_x_93:
[----:B------:R-:W-:Y:S05]  /*3720*/  BSYNC B1 ;  /* 0x0000000000017941 */ /* 0x000fea0003800000 */
.L_x_92:
        /* <DEDUP_REMOVED lines=9> */
.L_x_95:
[----:B------:R-:W-:Y:S05]  /*37c0*/  BSYNC B1 ;  /* 0x0000000000017941 */ /* 0x000fea0003800000 */
.L_x_94:
        /* <DEDUP_REMOVED lines=10> */
.L_x_97:
[----:B------:R-:W-:Y:S05]  /*3870*/  BSYNC B1 ;  /* 0x0000000000017941 */ /* 0x000fea0003800000 */
.L_x_96:
        /* <DEDUP_REMOVED lines=10> */
.L_x_99:
[----:B------:R-:W-:Y:S05]  /*3920*/  BSYNC B1 ;  /* 0x0000000000017941 */ /* 0x000fea0003800000 */
.L_x_98:
        /* <DEDUP_REMOVED lines=9> */
.L_x_101:
[----:B------:R-:W-:Y:S05]  /*39c0*/  BSYNC B1 ;  /* 0x0000000000017941 */ /* 0x000fea0003800000 */
.L_x_100:
        /* <DEDUP_REMOVED lines=9> */
.L_x_103:
[----:B------:R-:W-:Y:S05]  /*3a60*/  BSYNC B1 ;  /* 0x0000000000017941 */ /* 0x000fea0003800000 */
.L_x_102:
        /* <DEDUP_REMOVED lines=10> */
.L_x_105:
[----:B------:R-:W-:Y:S05]  /*3b10*/  BSYNC B1 ;  /* 0x0000000000017941 */ /* 0x000fea0003800000 */
.L_x_104:
        /* <DEDUP_REMOVED lines=10> */
.L_x_107:
[----:B------:R-:W-:Y:S05]  /*3bc0*/  BSYNC B1 ;  /* 0x0000000000017941 */ /* 0x000fea0003800000 */
.L_x_106:
        /* <DEDUP_REMOVED lines=9> */
.L_x_109:
[----:B------:R-:W-:Y:S05]  /*3c60*/  BSYNC B1 ;  /* 0x0000000000017941 */ /* 0x000fea0003800000 */
.L_x_108:
        /* <DEDUP_REMOVED lines=9> */
.L_x_111:
[----:B------:R-:W-:Y:S05]  /*3d00*/  BSYNC B1 ;  /* 0x0000000000017941 */ /* 0x000fea0003800000 */
.L_x_110:
        /* <DEDUP_REMOVED lines=10> */
.L_x_113:
[----:B------:R-:W-:Y:S05]  /*3db0*/  BSYNC B1 ;  /* 0x0000000000017941 */ /* 0x000fea0003800000 */
.L_x_112:
        /* <DEDUP_REMOVED lines=10> */
.L_x_115:
[----:B------:R-:W-:Y:S05]  /*3e60*/  BSYNC B1 ;  /* 0x0000000000017941 */ /* 0x000fea0003800000 */
.L_x_114:
        /* <DEDUP_REMOVED lines=9> */
.L_x_117:
[----:B------:R-:W-:Y:S05]  /*3f00*/  BSYNC B1 ;  /* 0x0000000000017941 */ /* 0x000fea0003800000 */
.L_x_116:
        /* <DEDUP_REMOVED lines=9> */
.L_x_119:
[----:B------:R-:W-:Y:S05]  /*3fa0*/  BSYNC B1 ;  /* 0x0000000000017941 */ /* 0x000fea0003800000 */
.L_x_118:
        /* <DEDUP_REMOVED lines=10> */
.L_x_121:
[----:B------:R-:W-:Y:S05]  /*4050*/  BSYNC B1 ;  /* 0x0000000000017941 */ /* 0x000fea0003800000 */
.L_x_120:
        /* <DEDUP_REMOVED lines=10> */
.L_x_123:
[----:B------:R-:W-:Y:S05]  /*4100*/  BSYNC B1 ;  /* 0x0000000000017941 */ /* 0x000fea0003800000 */
.L_x_122:
        /* <DEDUP_REMOVED lines=9> */
.L_x_125:
[----:B------:R-:W-:Y:S05]  /*41a0*/  BSYNC B1 ;  /* 0x0000000000017941 */ /* 0x000fea0003800000 */
.L_x_124:
        /* <DEDUP_REMOVED lines=9> */
.L_x_127:
[----:B------:R-:W-:Y:S05]  /*4240*/  BSYNC B1 ;  /* 0x0000000000017941 */ /* 0x000fea0003800000 */
.L_x_126:
        /* <DEDUP_REMOVED lines=10> */
.L_x_129:
[----:B------:R-:W-:Y:S05]  /*42f0*/  BSYNC B1 ;  /* 0x0000000000017941 */ /* 0x000fea0003800000 */
.L_x_128:
        /* <DEDUP_REMOVED lines=10> */
.L_x_131:
[----:B------:R-:W-:Y:S05]  /*43a0*/  BSYNC B1 ;  /* 0x0000000000017941 */ /* 0x000fea0003800000 */
.L_x_130:
        /* <DEDUP_REMOVED lines=9> */
.L_x_133:
[----:B------:R-:W-:Y:S05]  /*4440*/  BSYNC B1 ;  /* 0x0000000000017941 */ /* 0x000fea0003800000 */
.L_x_132:
        /* <DEDUP_REMOVED lines=9> */
.L_x_135:
[----:B------:R-:W-:Y:S05]  /*44e0*/  BSYNC B1 ;  /* 0x0000000000017941 */ /* 0x000fea0003800000 */
.L_x_134:
        /* <DEDUP_REMOVED lines=10> */
.L_x_137:
[----:B------:R-:W-:Y:S05]  /*4590*/  BSYNC B1 ;  /* 0x0000000000017941 */ /* 0x000fea0003800000 */
.L_x_136:
        /* <DEDUP_REMOVED lines=10> */
.L_x_139:
[----:B------:R-:W-:Y:S05]  /*4640*/  BSYNC B1 ;  /* 0x0000000000017941 */ /* 0x000fea0003800000 */
.L_x_138:
        /* <DEDUP_REMOVED lines=9> */
.L_x_141:
[----:B------:R-:W-:Y:S05]  /*46e0*/  BSYNC B1 ;  /* 0x0000000000017941 */ /* 0x000fea0003800000 */
.L_x_140:
        /* <DEDUP_REMOVED lines=9> */
.L_x_143:
[----:B------:R-:W-:Y:S05]  /*4780*/  BSYNC B1 ;  /* 0x0000000000017941 */ /* 0x000fea0003800000 */
.L_x_142:
        /* <DEDUP_REMOVED lines=10> */
.L_x_145:
[----:B------:R-:W-:Y:S05]  /*4830*/  BSYNC B1 ;  /* 0x0000000000017941 */ /* 0x000fea0003800000 */
.L_x_144:
        /* <DEDUP_REMOVED lines=10> */
.L_x_147:
[----:B------:R-:W-:Y:S05]  /*48e0*/  BSYNC B1 ;  /* 0x0000000000017941 */ /* 0x000fea0003800000 */
.L_x_146:
        /* <DEDUP_REMOVED lines=9> */
.L_x_149:
[----:B------:R-:W-:Y:S05]  /*4980*/  BSYNC B1 ;  /* 0x0000000000017941 */ /* 0x000fea0003800000 */
.L_x_148:
        /* <DEDUP_REMOVED lines=9> */
.L_x_151:
[----:B------:R-:W-:Y:S05]  /*4a20*/  BSYNC B1 ;  /* 0x0000000000017941 */ /* 0x000fea0003800000 */
.L_x_150:
        /* <DEDUP_REMOVED lines=10> */
.L_x_153:
[----:B------:R-:W-:Y:S05]  /*4ad0*/  BSYNC B1 ;  /* 0x0000000000017941 */ /* 0x000fea0003800000 */
.L_x_152:
        /* <DEDUP_REMOVED lines=10> */
.L_x_155:
[----:B------:R-:W-:Y:S05]  /*4b80*/  BSYNC B1 ;  /* 0x0000000000017941 */ /* 0x000fea0003800000 */
.L_x_154:
        /* <DEDUP_REMOVED lines=9> */
.L_x_157:
[----:B------:R-:W-:Y:S05]  /*4c20*/  BSYNC B1 ;  /* 0x0000000000017941 */ /* 0x000fea0003800000 */
.L_x_156:
        /* <DEDUP_REMOVED lines=9> */
.L_x_159:
[----:B------:R-:W-:Y:S05]  /*4cc0*/  BSYNC B1 ;  /* 0x0000000000017941 */ /* 0x000fea0003800000 */
.L_x_158:
        /* <DEDUP_REMOVED lines=10> */
.L_x_161:
[----:B------:R-:W-:Y:S05]  /*4d70*/  BSYNC B1 ;  /* 0x0000000000017941 */ /* 0x000fea0003800000 */
.L_x_160:
        /* <DEDUP_REMOVED lines=10> */
.L_x_163:
[----:B------:R-:W-:Y:S05]  /*4e20*/  BSYNC B1 ;  /* 0x0000000000017941 */ /* 0x000fea0003800000 */
.L_x_162:
        /* <DEDUP_REMOVED lines=9> */
.L_x_165:
[----:B------:R-:W-:Y:S05]  /*4ec0*/  BSYNC B1 ;  /* 0x0000000000017941 */ /* 0x000fea0003800000 */
.L_x_164:
        /* <DEDUP_REMOVED lines=9> */
.L_x_167:
[----:B------:R-:W-:Y:S05]  /*4f60*/  BSYNC B1 ;  /* 0x0000000000017941 */ /* 0x000fea0003800000 */
.L_x_166:
        /* <DEDUP_REMOVED lines=10> */
.L_x_169:
[----:B------:R-:W-:Y:S05]  /*5010*/  BSYNC B1 ;  /* 0x0000000000017941 */ /* 0x000fea0003800000 */
.L_x_168:
        /* <DEDUP_REMOVED lines=10> */
.L_x_171:
[----:B------:R-:W-:Y:S05]  /*50c0*/  BSYNC B1 ;  /* 0x0000000000017941 */ /* 0x000fea0003800000 */
.L_x_170:
        /* <DEDUP_REMOVED lines=9> */
.L_x_173:
[----:B------:R-:W-:Y:S05]  /*5160*/  BSYNC B1 ;  /* 0x0000000000017941 */ /* 0x000fea0003800000 */
.L_x_172:
        /* <DEDUP_REMOVED lines=9> */
.L_x_175:
[----:B------:R-:W-:Y:S05]  /*5200*/  BSYNC B1 ;  /* 0x0000000000017941 */ /* 0x000fea0003800000 */
.L_x_174:
        /* <DEDUP_REMOVED lines=10> */
.L_x_177:
[----:B------:R-:W-:Y:S05]  /*52b0*/  BSYNC B1 ;  /* 0x0000000000017941 */ /* 0x000fea0003800000 */
.L_x_176:
        /* <DEDUP_REMOVED lines=10> */
.L_x_179:
[----:B------:R-:W-:Y:S05]  /*5360*/  BSYNC B1 ;  /* 0x0000000000017941 */ /* 0x000fea0003800000 */
.L_x_178:
        /* <DEDUP_REMOVED lines=9> */
.L_x_181:
[----:B------:R-:W-:Y:S05]  /*5400*/  BSYNC B1 ;  /* 0x0000000000017941 */ /* 0x000fea0003800000 */
.L_x_180:
        /* <DEDUP_REMOVED lines=9> */
.L_x_183:
[----:B------:R-:W-:Y:S05]  /*54a0*/  BSYNC B1 ;  /* 0x0000000000017941 */ /* 0x000fea0003800000 */
.L_x_182:
        /* <DEDUP_REMOVED lines=10> */
.L_x_185:
[----:B------:R-:W-:Y:S05]  /*5550*/  BSYNC B1 ;  /* 0x0000000000017941 */ /* 0x000fea0003800000 */
.L_x_184:
        /* <DEDUP_REMOVED lines=10> */
.L_x_187:
[----:B------:R-:W-:Y:S05]  /*5600*/  BSYNC B1 ;  /* 0x0000000000017941 */ /* 0x000fea0003800000 */
.L_x_186:
        /* <DEDUP_REMOVED lines=9> */
.L_x_189:
[----:B------:R-:W-:Y:S05]  /*56a0*/  BSYNC B1 ;  /* 0x0000000000017941 */ /* 0x000fea0003800000 */
.L_x_188:
        /* <DEDUP_REMOVED lines=9> */
.L_x_191:
[----:B------:R-:W-:Y:S05]  /*5740*/  BSYNC B1 ;  /* 0x0000000000017941 */ /* 0x000fea0003800000 */
.L_x_190:
        /* <DEDUP_REMOVED lines=10> */
.L_x_193:
[----:B------:R-:W-:Y:S05]  /*57f0*/  BSYNC B1 ;  /* 0x0000000000017941 */ /* 0x000fea0003800000 */
.L_x_192:
        /* <DEDUP_REMOVED lines=10> */
.L_x_195:
[----:B------:R-:W-:Y:S05]  /*58a0*/  BSYNC B1 ;  /* 0x0000000000017941 */ /* 0x000fea0003800000 */
.L_x_194:
        /* <DEDUP_REMOVED lines=9> */
.L_x_197:
[----:B------:R-:W-:Y:S05]  /*5940*/  BSYNC B1 ;  /* 0x0000000000017941 */ /* 0x000fea0003800000 */
.L_x_196:
        /* <DEDUP_REMOVED lines=9> */
.L_x_199:
[----:B------:R-:W-:Y:S05]  /*59e0*/  BSYNC B1 ;  /* 0x0000000000017941 */ /* 0x000fea0003800000 */
.L_x_198:
        /* <DEDUP_REMOVED lines=10> */
.L_x_201:
[----:B------:R-:W-:Y:S05]  /*5a90*/  BSYNC B1 ;  /* 0x0000000000017941 */ /* 0x000fea0003800000 */
.L_x_200:
        /* <DEDUP_REMOVED lines=10> */
.L_x_203:
[----:B------:R-:W-:Y:S05]  /*5b40*/  BSYNC B1 ;  /* 0x0000000000017941 */ /* 0x000fea0003800000 */
.L_x_202:
        /* <DEDUP_REMOVED lines=9> */
.L_x_205:
[----:B------:R-:W-:Y:S05]  /*5be0*/  BSYNC B1 ;  /* 0x0000000000017941 */ /* 0x000fea0003800000 */
.L_x_204:
        /* <DEDUP_REMOVED lines=9> */
.L_x_207:
[----:B------:R-:W-:Y:S05]  /*5c80*/  BSYNC B1 ;  /* 0x0000000000017941 */ /* 0x000fea0003800000 */
.L_x_206:
        /* <DEDUP_REMOVED lines=10> */
.L_x_209:
[----:B------:R-:W-:Y:S05]  /*5d30*/  BSYNC B1 ;  /* 0x0000000000017941 */ /* 0x000fea0003800000 */
.L_x_208:
        /* <DEDUP_REMOVED lines=10> */
.L_x_211:
[----:B------:R-:W-:Y:S05]  /*5de0*/  BSYNC B1 ;  /* 0x0000000000017941 */ /* 0x000fea0003800000 */
.L_x_210:
        /* <DEDUP_REMOVED lines=9> */
.L_x_213:
[----:B------:R-:W-:Y:S05]  /*5e80*/  BSYNC B1 ;  /* 0x0000000000017941 */ /* 0x000fea0003800000 */
.L_x_212:
        /* <DEDUP_REMOVED lines=9> */
.L_x_215:
[----:B------:R-:W-:Y:S05]  /*5f20*/  BSYNC B1 ;  /* 0x0000000000017941 */ /* 0x000fea0003800000 */
.L_x_214:
        /* <DEDUP_REMOVED lines=10> */
.L_x_217:
[----:B------:R-:W-:Y:S05]  /*5fd0*/  BSYNC B1 ;  /* 0x0000000000017941 */ /* 0x000fea0003800000 */
.L_x_216:
        /* <DEDUP_REMOVED lines=10> */
.L_x_219:
[----:B------:R-:W-:Y:S05]  /*6080*/  BSYNC B1 ;  /* 0x0000000000017941 */ /* 0x000fea0003800000 */
.L_x_218:
        /* <DEDUP_REMOVED lines=9> */
.L_x_221:
[----:B------:R-:W-:Y:S05]  /*6120*/  BSYNC B1 ;  /* 0x0000000000017941 */ /* 0x000fea0003800000 */
.L_x_220:
        /* <DEDUP_REMOVED lines=9> */
.L_x_223:
[----:B------:R-:W-:Y:S05]  /*61c0*/  BSYNC B1 ;  /* 0x0000000000017941 */ /* 0x000fea0003800000 */
.L_x_222:
        /* <DEDUP_REMOVED lines=10> */
.L_x_225:
[----:B------:R-:W-:Y:S05]  /*6270*/  BSYNC B1 ;  /* 0x0000000000017941 */ /* 0x000fea0003800000 */
.L_x_224:
        /* <DEDUP_REMOVED lines=10> */
.L_x_227:
[----:B------:R-:W-:Y:S05]  /*6320*/  BSYNC B1 ;  /* 0x0000000000017941 */ /* 0x000fea0003800000 */
.L_x_226:
        /* <DEDUP_REMOVED lines=9> */
.L_x_229:
[----:B------:R-:W-:Y:S05]  /*63c0*/  BSYNC B1 ;  /* 0x0000000000017941 */ /* 0x000fea0003800000 */
.L_x_228:
        /* <DEDUP_REMOVED lines=9> */
.L_x_231:
[----:B------:R-:W-:Y:S05]  /*6460*/  BSYNC B1 ;  /* 0x0000000000017941 */ /* 0x000fea0003800000 */
.L_x_230:
        /* <DEDUP_REMOVED lines=10> */
.L_x_233:
[----:B------:R-:W-:Y:S05]  /*6510*/  BSYNC B1 ;  /* 0x0000000000017941 */ /* 0x000fea0003800000 */
.L_x_232:
        /* <DEDUP_REMOVED lines=10> */
.L_x_235:
[----:B------:R-:W-:Y:S05]  /*65c0*/  BSYNC B1 ;  /* 0x0000000000017941 */ /* 0x000fea0003800000 */
.L_x_234:
        /* <DEDUP_REMOVED lines=9> */
.L_x_237:
[----:B------:R-:W-:Y:S05]  /*6660*/  BSYNC B1 ;  /* 0x0000000000017941 */ /* 0x000fea0003800000 */
.L_x_236:
        /* <DEDUP_REMOVED lines=9> */
.L_x_239:
[----:B------:R-:W-:Y:S05]  /*6700*/  BSYNC B1 ;  /* 0x0000000000017941 */ /* 0x000fea0003800000 */
.L_x_238:
        /* <DEDUP_REMOVED lines=10> */
.L_x_241:
[----:B------:R-:W-:Y:S05]  /*67b0*/  BSYNC B1 ;  /* 0x0000000000017941 */ /* 0x000fea0003800000 */
.L_x_240:
        /* <DEDUP_REMOVED lines=10> */
.L_x_243:
[----:B------:R-:W-:Y:S05]  /*6860*/  BSYNC B1 ;  /* 0x0000000000017941 */ /* 0x000fea0003800000 */
.L_x_242:
        /* <DEDUP_REMOVED lines=9> */
.L_x_245:
[----:B------:R-:W-:Y:S05]  /*6900*/  BSYNC B1 ;  /* 0x0000000000017941 */ /* 0x000fea0003800000 */
.L_x_244:
        /* <DEDUP_REMOVED lines=9> */
.L_x_247:
[----:B------:R-:W-:Y:S05]  /*69a0*/  BSYNC B1 ;  /* 0x0000000000017941 */ /* 0x000fea0003800000 */
.L_x_246:
        /* <DEDUP_REMOVED lines=10> */
.L_x_249:
[----:B------:R-:W-:Y:S05]  /*6a50*/  BSYNC B1 ;  /* 0x0000000000017941 */ /* 0x000fea0003800000 */
.L_x_248:
        /* <DEDUP_REMOVED lines=10> */
.L_x_251:
[----:B------:R-:W-:Y:S05]  /*6b00*/  BSYNC B1 ;  /* 0x0000000000017941 */ /* 0x000fea0003800000 */
.L_x_250:
        /* <DEDUP_REMOVED lines=9> */
.L_x_253:
[----:B------:R-:W-:Y:S05]  /*6ba0*/  BSYNC B1 ;  /* 0x0000000000017941 */ /* 0x000fea0003800000 */
.L_x_252:
        /* <DEDUP_REMOVED lines=9> */
.L_x_255:
[----:B------:R-:W-:Y:S05]  /*6c40*/  BSYNC B1 ;  /* 0x0000000000017941 */ /* 0x000fea0003800000 */
.L_x_254:
        /* <DEDUP_REMOVED lines=10> */
.L_x_257:
[----:B------:R-:W-:Y:S05]  /*6cf0*/  BSYNC B1 ;  /* 0x0000000000017941 */ /* 0x000fea0003800000 */
.L_x_256:
        /* <DEDUP_REMOVED lines=10> */
.L_x_259:
[----:B------:R-:W-:Y:S05]  /*6da0*/  BSYNC B1 ;  /* 0x0000000000017941 */ /* 0x000fea0003800000 */
.L_x_258:
        /* <DEDUP_REMOVED lines=9> */
.L_x_261:
[----:B------:R-:W-:Y:S05]  /*6e40*/  BSYNC B1 ;  /* 0x0000000000017941 */ /* 0x000fea0003800000 */
.L_x_260:
        /* <DEDUP_REMOVED lines=9> */
.L_x_263:
[----:B------:R-:W-:Y:S05]  /*6ee0*/  BSYNC B1 ;  /* 0x0000000000017941 */ /* 0x000fea0003800000 */
.L_x_262:
        /* <DEDUP_REMOVED lines=10> */
.L_x_265:
[----:B------:R-:W-:Y:S05]  /*6f90*/  BSYNC B1 ;  /* 0x0000000000017941 */ /* 0x000fea0003800000 */
.L_x_264:
        /* <DEDUP_REMOVED lines=10> */
.L_x_267:
[----:B------:R-:W-:Y:S05]  /*7040*/  BSYNC B1 ;  /* 0x0000000000017941 */ /* 0x000fea0003800000 */
.L_x_266:
        /* <DEDUP_REMOVED lines=9> */
.L_x_269:
[----:B------:R-:W-:Y:S05]  /*70e0*/  BSYNC B1 ;  /* 0x0000000000017941 */ /* 0x000fea0003800000 */
.L_x_268:
        /* <DEDUP_REMOVED lines=9> */
.L_x_271:
[----:B------:R-:W-:Y:S05]  /*7180*/  BSYNC B1 ;  /* 0x0000000000017941 */ /* 0x000fea0003800000 */
.L_x_270:
        /* <DEDUP_REMOVED lines=10> */
.L_x_273:
[----:B------:R-:W-:Y:S05]  /*7230*/  BSYNC B1 ;  /* 0x0000000000017941 */ /* 0x000fea0003800000 */
.L_x_272:
        /* <DEDUP_REMOVED lines=10> */
.L_x_275:
[----:B------:R-:W-:Y:S05]  /*72e0*/  BSYNC B1 ;  /* 0x0000000000017941 */ /* 0x000fea0003800000 */
.L_x_274:
        /* <DEDUP_REMOVED lines=9> */
.L_x_277:
[----:B------:R-:W-:Y:S05]  /*7380*/  BSYNC B1 ;  /* 0x0000000000017941 */ /* 0x000fea0003800000 */
.L_x_276:
        /* <DEDUP_REMOVED lines=9> */
.L_x_279:
[----:B------:R-:W-:Y:S05]  /*7420*/  BSYNC B1 ;  /* 0x0000000000017941 */ /* 0x000fea0003800000 */
.L_x_278:
        /* <DEDUP_REMOVED lines=10> */
.L_x_281:
[----:B------:R-:W-:Y:S05]  /*74d0*/  BSYNC B1 ;  /* 0x0000000000017941 */ /* 0x000fea0003800000 */
.L_x_280:
        /* <DEDUP_REMOVED lines=10> */
.L_x_283:
[----:B------:R-:W-:Y:S05]  /*7580*/  BSYNC B1 ;  /* 0x0000000000017941 */ /* 0x000fea0003800000 */
.L_x_282:
[----:B01--45:R-:W-:Y:S01]  /*7590*/  HADD2.F32 R6, -RZ, R152.H0_H0 ;  /* 0x20000098ff067230 */ /* 0x033fe20000004100 */
        /* <DEDUP_REMOVED lines=8> */
.L_x_285:
[----:B------:R-:W-:Y:S05]  /*7620*/  BSYNC B1 ;  /* 0x0000000000017941 */ /* 0x000fea0003800000 */
.L_x_284:
[----:B0-2--5:R-:W-:Y:S01]  /*7630*/  HADD2.F32 R4, -RZ, R152.H0_H0 ;  /* 0x20000098ff047230 */ /* 0x025fe20000004100 */
[----:B------:R-:W-:Y:S01]  /*7640*/  ISETP.GT.AND P1, PT, R0, 0x8, P1 ;  /* 0x000000080000780c */ /* 0x000fe20000f24270 */
[----:B------:R-:W-:Y:S01]  /*7650*/  @P0 IMAD.MOV.U32 R5, RZ, RZ, R11 ;  /* 0x000000ffff050224 */ /* 0x000fe200078e000b */
[----:B------:R-:W-:Y:S02]  /*7660*/  BSSY B1, `(.L_x_286) ;  /* 0x0000008000017945 */ /* 0x000fe40003800000 */
[----:B------:R-:W-:Y:S01]  /*7670*/  FMUL R3, R4, R155 ;  /* 0x0000009b04037220 */ /* 0x000fe20000400000 */
[----:B------:R-:W-:-:S03]  /*7680*/  @P0 IMAD.MOV.U32 R4, RZ, RZ, R10 ;  /* 0x000000ffff040224 */ /* 0x000fc600078e000a */
[----:B------:R-:W-:-:S05]  /*7690*/  FFMA R3, R150, R154, R3 ;  /* 0x0000009a96037223 */ /* 0x000fca0000000003 */
[----:B------:R-:W-:-:S05]  /*76a0*/  F2FP.F16.F32.PACK_AB R3, RZ, R3 ;  /* 0x00000003ff03723e */ /* 0x000fca00000000ff */
[----:B------:R0:W-:Y:S01]  /*76b0*/  @P0 STG.E.U16 desc[UR36][R4.64+0x1f0], R3 ;  /* 0x0001f00304000986 */ /* 0x0001e2000c101524 */
[----:B------:R-:W-:Y:S05]  /*76c0*/  @!P1 BRA `(.L_x_287) ;  /* 0x0000000000049947 */ /* 0x000fea0003800000 */
[----:B------:R2:W5:Y:S02]  /*76d0*/  LDG.E.LTC128B.U16 R152, desc[UR36][R8.64+0x1f2] ;  /* 0x0001f22408987981 */ /* 0x000564000c1e1520 */
.L_x_287:
[----:B------:R-:W-:Y:S05]  /*76e0*/  BSYNC B1 ;  /* 0x0000000000017941 */ /* 0x000fea0003800000 */
.L_x_286:
[----:B------:R-:W-:Y:S05]  /*76f0*/  @!P1 BRA `(.L_x_288) ;  /* 0x0000002400309947 */ /* 0x000fea0003800000 */
[----:B-----5:R-:W-:-:S05]  /*7700*/  HADD2.F32 R152, -RZ, R152.H0_H0 ;  /* 0x20000098ff987230 */ /* 0x020fca0000004100 */
[----:B------:R-:W-:-:S04]  /*7710*/  FMUL R152, R152, R155 ;  /* 0x0000009b98987220 */ /* 0x000fc80000400000 */
[----:B------:R-:W-:-:S05]  /*7720*/  FFMA R152, R151, R154, R152 ;  /* 0x0000009a97987223 */ /* 0x000fca0000000098 */
[----:B------:R-:W-:-:S05]  /*7730*/  F2FP.F16.F32.PACK_AB R152, RZ, R152 ;  /* 0x00000098ff98723e */ /* 0x000fca00000000ff */
[----:B------:R4:W-:Y:S01]  /*7740*/  STG.E.U16 desc[UR36][R10.64+0x1f2], R152 ;  /* 0x0001f2980a007986 */ /* 0x0009e2000c101524 */
[----:B------:R-:W-:Y:S05]  /*7750*/  BRA `(.L_x_288) ;  /* 0x0000002400187947 */ /* 0x000fea0003800000 */
.L_x_35:
[----:B------:R-:W-:Y:S01]  /*7760*/  ISETP.GT.AND P2, PT, R3, 0x1, PT ;  /* 0x000000010300780c */ /* 0x000fe20003f44270 */
[----:B------:R-:W-:Y:S01]  /*7770*/  ULDC.64 UR4, c[0x0][0x5c0] ;  /* 0x0001700000047ab9 */ /* 0x000fe20000000a00 */
[-C--:B------:R-:W-:Y:S01]  /*7780*/  FMUL R24, R24, R154.reuse ;  /* 0x0000009a18187220 */ /* 0x080fe20000400000 */
[-C--:B------:R-:W-:Y:S01]  /*7790*/  FMUL R25, R25, R154.reuse ;  /* 0x0000009a19197220 */ /* 0x080fe20000400000 */
[----:B------:R-:W-:Y:S01]  /*77a0*/  ISETP.GT.AND P1, PT, R0, RZ, P2 ;  /* 0x000000ff0000720c */ /* 0x000fe20001724270 */
[-C--:B------:R-:W-:Y:S01]  /*77b0*/  FMUL R26, R26, R154.reuse ;  /* 0x0000009a1a1a7220 */ /* 0x080fe20000400000 */
[----:B------:R-:W-:Y:S01]  /*77c0*/  LEA R4, P4, R160, UR4, 0x1 ;  /* 0x00000004a0047c11 */ /* 0x000fe2000f8808ff */
[----:B------:R-:W-:Y:S01]  /*77d0*/  FMUL R27, R27, R154 ;  /* 0x0000009a1b1b7220 */ /* 0x000fe20000400000 */
[----:B------:R-:W-:Y:S01]  /*77e0*/  F2FP.F16.F32.PACK_AB R24, RZ, R24 ;  /* 0x00000018ff18723e */ /* 0x000fe200000000ff */
[-C--:B------:R-:W-:Y:S01]  /*77f0*/  FMUL R28, R28, R154.reuse ;  /* 0x0000009a1c1c7220 */ /* 0x080fe20000400000 */
[----:B------:R-:W-:Y:S01]  /*7800*/  LEA.HI.X R5, R160, UR5, R171, 0x1, P4 ;  /* 0x00000005a0057c11 */ /* 0x000fe2000a0f0cab */
[-C--:B------:R-:W-:Y:S01]  /*7810*/  FMUL R29, R29, R154.reuse ;  /* 0x0000009a1d1d7220 */ /* 0x080fe20000400000 */
[----:B------:R-:W-:Y:S01]  /*7820*/  F2FP.F16.F32.PACK_AB R25, RZ, R25 ;  /* 0x00000019ff19723e */ /* 0x000fe200000000ff */
[-C--:B------:R-:W-:Y:S01]  /*7830*/  FMUL R30, R30, R154.reuse ;  /* 0x0000009a1e1e7220 */ /* 0x080fe20000400000 */
[----:B------:R-:W-:Y:S01]  /*7840*/  ISETP.GT.AND P2, PT, R0, 0x8, P2 ;  /* 0x000000080000780c */ /* 0x000fe20001744270 */
[----:B------:R-:W-:Y:S01]  /*7850*/  @P3 STG.E.U16 desc[UR36][R4.64], R24 ;  /* 0x0000001804003986 */ /* 0x000fe2000c101524 */
[C---:B------:R-:W-:Y:S01]  /*7860*/  SHF.L.U64.HI R11, R10.reuse, 0x4, R11 ;  /* 0x000000040a0b7819 */ /* 0x040fe2000001020b */
[----:B------:R-:W-:Y:S01]  /*7870*/  FMUL R31, R31, R154 ;  /* 0x0000009a1f1f7220 */ /* 0x000fe20000400000 */
[----:B------:R-:W-:Y:S01]  /*7880*/  LEA R6, P3, R10, R4, 0x4 ;  /* 0x000000040a067211 */ /* 0x000fe200078620ff */
[----:B------:R-:W-:Y:S01]  /*7890*/  @P1 STG.E.U16 desc[UR36][R4.64+0x2], R25 ;  /* 0x0000021904001986 */ /* 0x000fe2000c101524 */
[----:B------:R-:W-:Y:S01]  /*78a0*/  ISETP.GT.AND P1, PT, R0, 0x8, P0 ;  /* 0x000000080000780c */ /* 0x000fe20000724270 */
[----:B------:R-:W-:Y:S01]  /*78b0*/  FMUL R32, R32, R154 ;  /* 0x0000009a20207220 */ /* 0x000fe20000400000 */
[----:B------:R-:W-:Y:S01]  /*78c0*/  F2FP.F16.F32.PACK_AB R26, RZ, R26 ;  /* 0x0000001aff1a723e */ /* 0x000fe200000000ff */
[----:B------:R-:W-:Y:S01]  /*78d0*/  IMAD.X R7, R11, 0x1, R5, P3 ;  /* 0x000000010b077824 */ /* 0x000fe200018e0605 */
[----:B------:R-:W-:Y:S01]  /*78e0*/  F2FP.F16.F32.PACK_AB R27, RZ, R27 ;  /* 0x0000001bff1b723e */ /* 0x000fe200000000ff */
[-C--:B------:R-:W-:Y:S01]  /*78f0*/  FMUL R33, R33, R154.reuse ;  /* 0x0000009a21217220 */ /* 0x080fe20000400000 */
[----:B------:R-:W-:Y:S01]  /*7900*/  ISETP.GT.AND P0, PT, R3, 0x8, PT ;  /* 0x000000080300780c */ /* 0x000fe20003f04270 */
[----:B------:R-:W-:Y:S01]  /*7910*/  FMUL R34, R34, R154 ;  /* 0x0000009a22227220 */ /* 0x000fe20000400000 */
[----:B------:R-:W-:Y:S01]  /*7920*/  F2FP.F16.F32.PACK_AB R28, RZ, R28 ;  /* 0x0000001cff1c723e */ /* 0x000fe200000000ff */
[-C--:B------:R-:W-:Y:S01]  /*7930*/  FMUL R35, R35, R154.reuse ;  /* 0x0000009a23237220 */ /* 0x080fe20000400000 */
[----:B------:R-:W-:Y:S01]  /*7940*/  ISETP.GT.AND P4, PT, R0, RZ, P0 ;  /* 0x000000ff0000720c */ /* 0x000fe20000784270 */
[-C--:B------:R-:W-:Y:S01]  /*7950*/  FMUL R36, R36, R154.reuse ;  /* 0x0000009a24247220 */ /* 0x080fe20000400000 */
[----:B------:R-:W-:Y:S01]  /*7960*/  F2FP.F16.F32.PACK_AB R29, RZ, R29 ;  /* 0x0000001dff1d723e */ /* 0x000fe200000000ff */
[----:B------:R-:W-:Y:S01]  /*7970*/  @P1 STG.E.U16 desc[UR36][R6.64], R26 ;  /* 0x0000001a06001986 */ /* 0x000fe2000c101524 */
[----:B------:R-:W-:Y:S01]  /*7980*/  ISETP.GT.AND P1, PT, R0, 0x8, P0 ;  /* 0x000000080000780c */ /* 0x000fe20000724270 */
[----:B------:R-:W-:Y:S01]  /*7990*/  FMUL R37, R37, R154 ;  /* 0x0000009a25257220 */ /* 0x000fe20000400000 */
[----:B------:R-:W-:Y:S01]  /*79a0*/  F2FP.F16.F32.PACK_AB R30, RZ, R30 ;  /* 0x0000001eff1e723e */ /* 0x000fe200000000ff */
[----:B------:R-:W-:Y:S01]  /*79b0*/  @P2 STG.E.U16 desc[UR36][R6.64+0x2], R27 ;  /* 0x0000021b06002986 */ /* 0x000fe2000c101524 */
[----:B------:R-:W-:Y:S01]  /*79c0*/  ISETP.GT.AND P2, PT, R3, 0x9, PT ;  /* 0x000000090300780c */ /* 0x000fe20003f44270 */
[-C--:B------:R-:W-:Y:S01]  /*79d0*/  FMUL R38, R38, R154.reuse ;  /* 0x0000009a26267220 */ /* 0x080fe20000400000 */
[----:B------:R-:W-:Y:S01]  /*79e0*/  F2FP.F16.F32.PACK_AB R31, RZ, R31 ;  /* 0x0000001fff1f723e */ /* 0x000fe200000000ff */
[-C--:B------:R-:W-:Y:S01]  /*79f0*/  FMUL R39, R39, R154.reuse ;  /* 0x0000009a27277220 */ /* 0x080fe20000400000 */
[C---:B------:R-:W-:Y:S01]  /*7a00*/  ISETP.GT.AND P3, PT, R0.reuse, RZ, P2 ;  /* 0x000000ff0000720c */ /* 0x040fe20001764270 */
[----:B------:R-:W-:Y:S01]  /*7a10*/  @P4 STG.E.U16 desc[UR36][R4.64+0x10], R28 ;  /* 0x0000101c04004986 */ /* 0x000fe2000c101524 */
[----:B------:R-:W-:Y:S01]  /*7a20*/  ISETP.GT.AND P2, PT, R0, 0x8, P2 ;  /* 0x000000080000780c */ /* 0x000fe20001744270 */
        /* <DEDUP_REMOVED lines=8> */
[----:B------:R-:W-:Y:S01]  /*7ab0*/  FMUL R44, R44, R154 ;  /* 0x0000009a2c2c7220 */ /* 0x000fe20000400000 */
[----:B------:R-:W-:Y:S01]  /*7ac0*/  F2FP.F16.F32.PACK_AB R34, RZ, R34 ;  /* 0x00000022ff22723e */ /* 0x000fe200000000ff */
[----:B------:R-:W-:Y:S01]  /*7ad0*/  @P3 STG.E.U16 desc[UR36][R4.64+0x12], R29 ;  /* 0x0000121d04003986 */ /* 0x000fe2000c101524 */
[----:B------:R-:W-:Y:S01]  /*7ae0*/  ISETP.GT.AND P3, PT, R3, 0x11, PT ;  /* 0x000000110300780c */ /* 0x000fe20003f64270 */
[-C--:B------:R-:W-:Y:S01]  /*7af0*/  FMUL R45, R45, R154.reuse ;  /* 0x0000009a2d2d7220 */ /* 0x080fe20000400000 */
[----:B------:R-:W-:Y:S01]  /*7b00*/  F2FP.F16.F32.PACK_AB R35, RZ, R35 ;  /* 0x00000023ff23723e */ /* 0x000fe200000000ff */
[----:B------:R-:W-:Y:S01]  /*7b10*/  @P1 STG.E.U16 desc[UR36][R6.64+0x10], R30 ;  /* 0x0000101e06001986 */ /* 0x000fe2000c101524 */
[----:B------:R-:W-:Y:S01]  /*7b20*/  ISETP.GT.AND P1, PT, R0, 0x8, P0 ;  /* 0x000000080000780c */ /* 0x000fe20000724270 */
[-C--:B------:R-:W-:Y:S01]  /*7b30*/  FMUL R46, R46, R154.reuse ;  /* 0x0000009a2e2e7220 */ /* 0x080fe20000400000 */
[----:B------:R-:W-:Y:S01]  /*7b40*/  ISETP.GT.AND P0, PT, R3, 0x18, PT ;  /* 0x000000180300780c */ /* 0x000fe20003f04270 */
[----:B------:R-:W-:Y:S01]  /*7b50*/  @P2 STG.E.U16 desc[UR36][R6.64+0x12], R31 ;  /* 0x0000121f06002986 */ /* 0x000fe2000c101524 */
[C---:B------:R-:W-:Y:S01]  /*7b60*/  ISETP.GT.AND P2, PT, R0.reuse, RZ, P3 ;  /* 0x000000ff0000720c */ /* 0x040fe20001f44270 */
[-C--:B------:R-:W-:Y:S01]  /*7b70*/  FMUL R47, R47, R154.reuse ;  /* 0x0000009a2f2f7220 */ /* 0x080fe20000400000 */
[C---:B------:R-:W-:Y:S01]  /*7b80*/  ISETP.GT.AND P3, PT, R0.reuse, 0x8, P3 ;  /* 0x000000080000780c */ /* 0x040fe20001f64270 */
[----:B------:R-:W-:Y:S01]  /*7b90*/  @P4 STG.E.U16 desc[UR36][R4.64+0x20], R32 ;  /* 0x0000202004004986 */ /* 0x000fe2000c101524 */
[----:B------:R-:W-:Y:S01]  /*7ba0*/  ISETP.GT.AND P4, PT, R0, RZ, P0 ;  /* 0x000000ff0000720c */ /* 0x000fe20000784270 */
[----:B------:R-:W-:Y:S01]  /*7bb0*/  FMUL R48, R48, R154 ;  /* 0x0000009a30307220 */ /* 0x000fe20000400000 */
[----:B------:R-:W-:Y:S01]  /*7bc0*/  F2FP.F16.F32.PACK_AB R36, RZ, R36 ;  /* 0x00000024ff24723e */ /* 0x000fe200000000ff */
[-C--:B------:R-:W-:Y:S01]  /*7bd0*/  FMUL R49, R49, R154.reuse ;  /* 0x0000009a31317220 */ /* 0x080fe20000400000 */
[----:B------:R-:W-:Y:S01]  /*7be0*/  F2FP.F16.F32.PACK_AB R37, RZ, R37 ;  /* 0x00000025ff25723e */ /* 0x000fe200000000ff */
[----:B------:R-:W-:Y:S01]  /*7bf0*/  FMUL R50, R50, R154 ;  /* 0x0000009a32327220 */ /* 0x000fe20000400000 */
[----:B------:R-:W-:Y:S01]  /*7c00*/  F2FP.F16.F32.PACK_AB R38, RZ, R38 ;  /* 0x00000026ff26723e */ /* 0x000fe200000000ff */
[----:B------:R-:W-:Y:S01]  /*7c10*/  FMUL R51, R51, R154 ;  /* 0x0000009a33337220 */ /* 0x000fe20000400000 */
[----:B------:R-:W-:Y:S01]  /*7c20*/  F2FP.F16.F32.PACK_AB R39, RZ, R39 ;  /* 0x00000027ff27723e */ /* 0x000fe200000000ff */
[----:B------:R-:W-:Y:S01]  /*7c30*/  @P2 STG.E.U16 desc[UR36][R4.64+0x22], R33 ;  /* 0x0000222104002986 */ /* 0x000fe2000c101524 */
[----:B------:R-:W-:Y:S01]  /*7c40*/  F2FP.F16.F32.PACK_AB R40, RZ, R40 ;  /* 0x00000028ff28723e */ /* 0x000fe200000000ff */
[-C--:B------:R-:W-:Y:S01]  /*7c50*/  FMUL R52, R52, R154.reuse ;  /* 0x0000009a34347220 */ /* 0x080fe20000400000 */
[----:B------:R-:W-:Y:S01]  /*7c60*/  F2FP.F16.F32.PACK_AB R41, RZ, R41 ;  /* 0x00000029ff29723e */ /* 0x000fe200000000ff */
[----:B------:R-:W-:Y:S01]  /*7c70*/  @P1 STG.E.U16 desc[UR36][R6.64+0x20], R34 ;  /* 0x0000202206001986 */ /* 0x000fe2000c101524 */
[----:B------:R-:W-:Y:S01]  /*7c80*/  ISETP.GT.AND P1, PT, R0, 0x8, P0 ;  /* 0x000000080000780c */ /* 0x000fe20000724270 */
[-C--:B------:R-:W-:Y:S01]  /*7c90*/  FMUL R53, R53, R154.reuse ;  /* 0x0000009a35357220 */ /* 0x080fe20000400000 */
[C---:B------:R-:W-:Y:S01]  /*7ca0*/  ISETP.GT.AND P0, PT, R3.reuse, 0x20, PT ;  /* 0x000000200300780c */ /* 0x040fe20003f04270 */
[----:B------:R-:W-:Y:S01]  /*7cb0*/  @P3 STG.E.U16 desc[UR36][R6.64+0x22], R35 ;  /* 0x0000222306003986 */ /* 0x000fe2000c101524 */
[----:B------:R-:W-:Y:S01]  /*7cc0*/  ISETP.GT.AND P3, PT, R3, 0x19, PT ;  /* 0x000000190300780c */ /* 0x000fe20003f64270 */
[----:B------:R-:W-:Y:S01]  /*7cd0*/  FMUL R54, R54, R154 ;  /* 0x0000009a36367220 */ /* 0x000fe20000400000 */
[----:B------:R-:W-:Y:S01]  /*7ce0*/  F2FP.F16.F32.PACK_AB R42, RZ, R42 ;  /* 0x0000002aff2a723e */ /* 0x000fe200000000ff */
[----:B------:R-:W-:Y:S01]  /*7cf0*/  @P4 STG.E.U16 desc[UR36][R4.64+0x30], R36 ;  /* 0x0000302404004986 */ /* 0x000fe2000c101524 */
[C---:B------:R-:W-:Y:S01]  /*7d00*/  ISETP.GT.AND P2, PT, R0.reuse, RZ, P3 ;  /* 0x000000ff0000720c */ /* 0x040fe20001f44270 */
[-C--:B------:R-:W-:Y:S01]  /*7d10*/  FMUL R55, R55, R154.reuse ;  /* 0x0000009a37377220 */ /* 0x080fe20000400000 */
[----:B------:R-:W-:Y:S01]  /*7d20*/  ISETP.GT.AND P3, PT, R0, 0x8, P3 ;  /* 0x000000080000780c */ /* 0x000fe20001f64270 */
[-C--:B------:R-:W-:Y:S01]  /*7d30*/  FMUL R56, R56, R154.reuse ;  /* 0x0000009a38387220 */ /* 0x080fe20000400000 */
[----:B------:R-:W-:Y:S01]  /*7d40*/  ISETP.GT.AND P4, PT, R0, RZ, P0 ;  /* 0x000000ff0000720c */ /* 0x000fe20000784270 */
[-C--:B------:R-:W-:Y:S01]  /*7d50*/  FMUL R57, R57, R154.reuse ;  /* 0x0000009a39397220 */ /* 0x080fe20000400000 */
[----:B------:R-:W-:Y:S01]  /*7d60*/  F2FP.F16.F32.PACK_AB R43, RZ, R43 ;  /* 0x0000002bff2b723e */ /* 0x000fe200000000ff */
[----:B------:R-:W-:Y:S01]  /*7d70*/  FMUL R58, R58, R154 ;  /* 0x0000009a3a3a7220 */ /* 0x000fe20000400000 */
[----:B------:R-:W-:Y:S01]  /*7d80*/  F2FP.F16.F32.PACK_AB R44, RZ, R44 ;  /* 0x0000002cff2c723e */ /* 0x000fe200000000ff */
[-C--:B------:R-:W-:Y:S01]  /*7d90*/  FMUL R59, R59, R154.reuse ;  /* 0x0000009a3b3b7220 */ /* 0x080fe20000400000 */
[----:B------:R-:W-:Y:S01]  /*7da0*/  F2FP.F16.F32.PACK_AB R45, RZ, R45 ;  /* 0x0000002dff2d723e */ /* 0x000fe200000000ff */
[----:B------:R-:W-:Y:S01]  /*7db0*/  FMUL R60, R60, R154 ;  /* 0x0000009a3c3c7220 */ /* 0x000fe20000400000 */
[----:B------:R-:W-:Y:S01]  /*7dc0*/  F2FP.F16.F32.PACK_AB R46, RZ, R46 ;  /* 0x0000002eff2e723e */ /* 0x000fe200000000ff */
[----:B------:R-:W-:Y:S01]  /*7dd0*/  @P2 STG.E.U16 desc[UR36][R4.64+0x32], R37 ;  /* 0x0000322504002986 */ /* 0x000fe2000c101524 */
[----:B------:R-:W-:Y:S01]  /*7de0*/  F2FP.F16.F32.PACK_AB R47, RZ, R47 ;  /* 0x0000002fff2f723e */ /* 0x000fe200000000ff */
[----:B------:R-:W-:Y:S01]  /*7df0*/  FMUL R61, R61, R154 ;  /* 0x0000009a3d3d7220 */ /* 0x000fe20000400000 */
[----:B------:R-:W-:Y:S01]  /*7e00*/  F2FP.F16.F32.PACK_AB R48, RZ, R48 ;  /* 0x00000030ff30723e */ /* 0x000fe200000000ff */
[----:B------:R-:W-:Y:S01]  /*7e10*/  @P1 STG.E.U16 desc[UR36][R6.64+0x30], R38 ;  /* 0x0000302606001986 */ /* 0x000fe2000c101524 */
[----:B------:R-:W-:Y:S01]  /*7e20*/  ISETP.GT.AND P1, PT, R0, 0x8, P0 ;  /* 0x000000080000780c */ /* 0x000fe20000724270 */
[-C--:B------:R-:W-:Y:S01]  /*7e30*/  FMUL R62, R62, R154.reuse ;  /* 0x0000009a3e3e7220 */ /* 0x080fe20000400000 */
[C---:B------:R-:W-:Y:S01]  /*7e40*/  ISETP.GT.AND P0, PT, R3.reuse, 0x28, PT ;  /* 0x000000280300780c */ /* 0x040fe20003f04270 */
[----:B------:R-:W-:Y:S01]  /*7e50*/  @P3 STG.E.U16 desc[UR36][R6.64+0x32], R39 ;  /* 0x0000322706003986 */ /* 0x000fe2000c101524 */
[----:B------:R-:W-:Y:S01]  /*7e60*/  ISETP.GT.AND P3, PT, R3, 0x21, PT ;  /* 0x000000210300780c */ /* 0x000fe20003f64270 */
[-C--:B------:R-:W-:Y:S01]  /*7e70*/  FMUL R63, R63, R154.reuse ;  /* 0x0000009a3f3f7220 */ /* 0x080fe20000400000 */
[----:B------:R-:W-:Y:S01]  /*7e80*/  F2FP.F16.F32.PACK_AB R49, RZ, R49 ;  /* 0x00000031ff31723e */ /* 0x000fe200000000ff */
[----:B------:R-:W-:Y:S01]  /*7e90*/  @P4 STG.E.U16 desc[UR36][R4.64+0x40], R40 ;  /* 0x0000402804004986 */ /* 0x000fe2000c101524 */
[----:B------:R-:W-:Y:S01]  /*7ea0*/  ISETP.GT.AND P2, PT, R0, RZ, P3 ;  /* 0x000000ff0000720c */ /* 0x000fe20001f44270 */
[-C--:B------:R-:W-:Y:S01]  /*7eb0*/  FMUL R64, R64, R154.reuse ;  /* 0x0000009a40407220 */ /* 0x080fe20000400000 */
[C---:B------:R-:W-:Y:S01]  /*7ec0*/  ISETP.GT.AND P3, PT, R0.reuse, 0x8, P3 ;  /* 0x000000080000780c */ /* 0x040fe20001f64270 */
[-C--:B------:R-:W-:Y:S01]  /*7ed0*/  FMUL R65, R65, R154.reuse ;  /* 0x0000009a41417220 */ /* 0x080fe20000400000 */
        /* <DEDUP_REMOVED lines=248> */
[----:B------:R-:W-:-:S02]  /*8e60*/  ISETP.GT.AND P1, PT, R0, 0x8, P0 ;  /* 0x000000080000780c */ /* 0x000fc40000724270 */
[C---:B------:R-:W-:Y:S01]  /*8e70*/  ISETP.GT.AND P0, PT, R3.reuse, 0x78, PT ;  /* 0x000000780300780c */ /* 0x040fe20003f04270 */
[----:B------:R-:W-:Y:S01]  /*8e80*/  @P3 STG.E.U16 desc[UR36][R6.64+0xd2], R79 ;  /* 0x0000d24f06003986 */ /* 0x000fe2000c101524 */
[----:B------:R-:W-:Y:S02]  /*8e90*/  ISETP.GT.AND P3, PT, R3, 0x71, PT ;  /* 0x000000710300780c */ /* 0x000fe40003f64270 */
[----:B------:R-:W-:Y:S01]  /*8ea0*/  F2FP.F16.F32.PACK_AB R119, RZ, R119 ;  /* 0x00000077ff77723e */ /* 0x000fe200000000ff */
[----:B------:R-:W-:Y:S01]  /*8eb0*/  @P4 STG.E.U16 desc[UR36][R4.64+0xe0], R80 ;  /* 0x0000e05004004986 */ /* 0x000fe2000c101524 */
[C---:B------:R-:W-:Y:S02]  /*8ec0*/  ISETP.GT.AND P2, PT, R0.reuse, RZ, P3 ;  /* 0x000000ff0000720c */ /* 0x040fe40001f44270 */
[C---:B------:R-:W-:Y:S02]  /*8ed0*/  ISETP.GT.AND P3, PT, R0.reuse, 0x8, P3 ;  /* 0x000000080000780c */ /* 0x040fe40001f64270 */
[----:B------:R-:W-:-:S02]  /*8ee0*/  ISETP.GT.AND P4, PT, R0, RZ, P0 ;  /* 0x000000ff0000720c */ /* 0x000fc40000784270 */
[----:B------:R-:W-:Y:S02]  /*8ef0*/  F2FP.F16.F32.PACK_AB R120, RZ, R120 ;  /* 0x00000078ff78723e */ /* 0x000fe400000000ff */
[----:B------:R-:W-:Y:S02]  /*8f00*/  F2FP.F16.F32.PACK_AB R121, RZ, R121 ;  /* 0x00000079ff79723e */ /* 0x000fe400000000ff */
[----:B------:R-:W-:Y:S02]  /*8f10*/  F2FP.F16.F32.PACK_AB R122, RZ, R122 ;  /* 0x0000007aff7a723e */ /* 0x000fe400000000ff */
[----:B------:R-:W-:Y:S01]  /*8f20*/  F2FP.F16.F32.PACK_AB R123, RZ, R123 ;  /* 0x0000007bff7b723e */ /* 0x000fe200000000ff */
[----:B------:R-:W-:Y:S01]  /*8f30*/  @P2 STG.E.U16 desc[UR36][R4.64+0xe2], R81 ;  /* 0x0000e25104002986 */ /* 0x000fe2000c101524 */
[----:B------:R-:W-:Y:S02]  /*8f40*/  F2FP.F16.F32.PACK_AB R124, RZ, R124 ;  /* 0x0000007cff7c723e */ /* 0x000fe400000000ff */
        /* <DEDUP_REMOVED lines=66> */
[----:B------:R-:W-:Y:S04]  /*9370*/  @P2 STG.E.U16 desc[UR36][R4.64+0x122], R97 ;  /* 0x0001226104002986 */ /* 0x000fe8000c101524 */
[----:B------:R-:W-:Y:S01]  /*9380*/  @P1 STG.E.U16 desc[UR36][R6.64+0x120], R98 ;  /* 0x0001206206001986 */ /* 0x000fe2000c101524 */
[----:B------:R-:W-:-:S02]  /*9390*/  ISETP.GT.AND P1, PT, R0, 0x8, P0 ;  /* 0x000000080000780c */ /* 0x000fc40000724270 */
[C---:B------:R-:W-:Y:S01]  /*93a0*/  ISETP.GT.AND P0, PT, R3.reuse, 0xa0, PT ;  /* 0x000000a00300780c */ /* 0x040fe20003f04270 */
[----:B------:R-:W-:Y:S01]  /*93b0*/  @P3 STG.E.U16 desc[UR36][R6.64+0x122], R99 ;  /* 0x0001226306003986 */ /* 0x000fe2000c101524 */
[----:B------:R-:W-:-:S03]  /*93c0*/  ISETP.GT.AND P3, PT, R3, 0x99, PT ;  /* 0x000000990300780c */ /* 0x000fc60003f64270 */
[----:B------:R-:W-:Y:S01]  /*93d0*/  @P4 STG.E.U16 desc[UR36][R4.64+0x130], R100 ;  /* 0x0001306404004986 */ /* 0x000fe2000c101524 */
[C---:B------:R-:W-:Y:S02]  /*93e0*/  ISETP.GT.AND P2, PT, R0.reuse, RZ, P3 ;  /* 0x000000ff0000720c */ /* 0x040fe40001f44270 */
[C---:B------:R-:W-:Y:S02]  /*93f0*/  ISETP.GT.AND P3, PT, R0.reuse, 0x8, P3 ;  /* 0x000000080000780c */ /* 0x040fe40001f64270 */
[----:B------:R-:W-:-:S09]  /*9400*/  ISETP.GT.AND P4, PT, R0, RZ, P0 ;  /* 0x000000ff0000720c */ /* 0x000fd20000784270 */
[----:B------:R-:W-:Y:S04]  /*9410*/  @P2 STG.E.U16 desc[UR36][R4.64+0x132], R101 ;  /* 0x0001326504002986 */ /* 0x000fe8000c101524 */
[----:B------:R-:W-:Y:S01]  /*9420*/  @P1 STG.E.U16 desc[UR36][R6.64+0x130], R102 ;  /* 0x0001306606001986 */ /* 0x000fe2000c101524 */
[----:B------:R-:W-:Y:S02]  /*9430*/  ISETP.GT.AND P1, PT, R0, 0x8, P0 ;  /* 0x000000080000780c */ /* 0x000fe40000724270 */
        /* <DEDUP_REMOVED lines=76> */
[C---:B------:R-:W-:Y:S02]  /*9900*/  ISETP.GT.AND P3, PT, R0.reuse, RZ, P0 ;  /* 0x000000ff0000720c */ /* 0x040fe40000764270 */
[----:B------:R-:W-:-:S07]  /*9910*/  ISETP.GT.AND P0, PT, R0, 0x8, P0 ;  /* 0x000000080000780c */ /* 0x000fce0000704270 */
[----:B------:R-:W-:Y:S04]  /*9920*/  @P2 STG.E.U16 desc[UR36][R4.64+0x1b2], R133 ;  /* 0x0001b28504002986 */ /* 0x000fe8000c101524 */
[----:B------:R-:W-:Y:S01]  /*9930*/  @P1 STG.E.U16 desc[UR36][R6.64+0x1b0], R134 ;  /* 0x0001b08606001986 */ /* 0x000fe2000c101524 */
[----:B------:R-:W-:-:S03]  /*9940*/  ISETP.GT.AND P1, PT, R3, 0xe8, PT ;  /* 0x000000e80300780c */ /* 0x000fc60003f24270 */
        /* <DEDUP_REMOVED lines=11> */
[C---:B------:R-:W-:Y:S02]  /*9a00*/  ISETP.GT.AND P2, PT, R0.reuse, RZ, P0 ;  /* 0x000000ff0000720c */ /* 0x040fe40000744270 */
[----:B------:R-:W-:Y:S01]  /*9a10*/  ISETP.GT.AND P0, PT, R0, 0x8, P0 ;  /* 0x000000080000780c */ /* 0x000fe20000704270 */
[----:B------:R-:W-:Y:S01]  /*9a20*/  @P3 STG.E.U16 desc[UR36][R4.64+0x1d0], R140 ;  /* 0x0001d08c04003986 */ /* 0x000fe2000c101524 */
[----:B------:R-:W-:-:S04]  /*9a30*/  ISETP.GT.AND P3, PT, R3, 0xf0, PT ;  /* 0x000000f00300780c */ /* 0x000fc80003f64270 */
[C---:B------:R-:W-:Y:S02]  /*9a40*/  ISETP.GT.AND P4, PT, R0.reuse, RZ, P3 ;  /* 0x000000ff0000720c */ /* 0x040fe40001f84270 */
[----:B------:R-:W-:-:S03]  /*9a50*/  ISETP.GT.AND P3, PT, R0, 0x8, P3 ;  /* 0x000000080000780c */ /* 0x000fc60001f64270 */
[----:B------:R-:W-:Y:S01]  /*9a60*/  @P2 STG.E.U16 desc[UR36][R4.64+0x1d2], R141 ;  /* 0x0001d28d04002986 */ /* 0x000fe2000c101524 */
[----:B------:R-:W-:-:S03]  /*9a70*/  ISETP.GT.AND P2, PT, R3, 0xf8, PT ;  /* 0x000000f80300780c */ /* 0x000fc60003f44270 */
[----:B------:R-:W-:Y:S01]  /*9a80*/  @P1 STG.E.U16 desc[UR36][R6.64+0x1d0], R142 ;  /* 0x0001d08e06001986 */ /* 0x000fe2000c101524 */
[----:B------:R-:W-:-:S03]  /*9a90*/  ISETP.GT.AND P1, PT, R3, 0xf9, PT ;  /* 0x000000f90300780c */ /* 0x000fc60003f24270 */
[----:B------:R-:W-:Y:S01]  /*9aa0*/  @P0 STG.E.U16 desc[UR36][R6.64+0x1d2], R143 ;  /* 0x0001d28f06000986 */ /* 0x000fe2000c101524 */
[----:B------:R-:W-:-:S03]  /*9ab0*/  ISETP.GT.AND P0, PT, R3, 0xf1, PT ;  /* 0x000000f10300780c */ /* 0x000fc60003f04270 */
[----:B------:R-:W-:Y:S01]  /*9ac0*/  @P4 STG.E.U16 desc[UR36][R4.64+0x1e0], R144 ;  /* 0x0001e09004004986 */ /* 0x000fe2000c101524 */
[C---:B------:R-:W-:Y:S02]  /*9ad0*/  ISETP.GT.AND P4, PT, R0.reuse, RZ, P0 ;  /* 0x000000ff0000720c */ /* 0x040fe40000784270 */
[----:B------:R-:W-:-:S11]  /*9ae0*/  ISETP.GT.AND P0, PT, R0, 0x8, P0 ;  /* 0x000000080000780c */ /* 0x000fd60000704270 */
[----:B------:R-:W-:Y:S01]  /*9af0*/  @P4 STG.E.U16 desc[UR36][R4.64+0x1e2], R145 ;  /* 0x0001e29104004986 */ /* 0x000fe2000c101524 */
[C---:B------:R-:W-:Y:S02]  /*9b00*/  ISETP.GT.AND P4, PT, R0.reuse, RZ, P2 ;  /* 0x000000ff0000720c */ /* 0x040fe40001784270 */
[C---:B------:R-:W-:Y:S01]  /*9b10*/  ISETP.GT.AND P2, PT, R0.reuse, 0x8, P2 ;  /* 0x000000080000780c */ /* 0x040fe20001744270 */
[----:B------:R-:W-:Y:S01]  /*9b20*/  @P3 STG.E.U16 desc[UR36][R6.64+0x1e0], R146 ;  /* 0x0001e09206003986 */ /* 0x000fe2000c101524 */
[C---:B------:R-:W-:Y:S02]  /*9b30*/  ISETP.GT.AND P3, PT, R0.reuse, RZ, P1 ;  /* 0x000000ff0000720c */ /* 0x040fe40000f64270 */
[----:B------:R-:W-:Y:S01]  /*9b40*/  ISETP.GT.AND P1, PT, R0, 0x8, P1 ;  /* 0x000000080000780c */ /* 0x000fe20000f24270 */
[----:B------:R-:W-:Y:S06]  /*9b50*/  @P0 STG.E.U16 desc[UR36][R6.64+0x1e2], R147 ;  /* 0x0001e29306000986 */ /* 0x000fec000c101524 */
[----:B------:R-:W-:Y:S04]  /*9b60*/  @P4 STG.E.U16 desc[UR36][R4.64+0x1f0], R148 ;  /* 0x0001f09404004986 */ /* 0x000fe8000c101524 */
[----:B------:R0:W-:Y:S02]  /*9b70*/  @P3 STG.E.U16 desc[UR36][R4.64+0x1f2], R149 ;  /* 0x0001f29504003986 */ /* 0x0001e4000c101524 */
[----:B0-----:R-:W-:-:S02]  /*9b80*/  @P2 IMAD.MOV.U32 R4, RZ, RZ, R6 ;  /* 0x000000ffff042224 */ /* 0x001fc400078e0006 */
[----:B------:R-:W-:-:S05]  /*9b90*/  @P2 IMAD.MOV.U32 R5, RZ, RZ, R7 ;  /* 0x000000ffff052224 */ /* 0x000fca00078e0007 */
[----:B------:R0:W-:Y:S04]  /*9ba0*/  @P2 STG.E.U16 desc[UR36][R4.64+0x1f0], R150 ;  /* 0x0001f09604002986 */ /* 0x0001e8000c101524 */
[----:B------:R0:W-:Y:S02]  /*9bb0*/  @P1 STG.E.U16 desc[UR36][R6.64+0x1f2], R151 ;  /* 0x0001f29706001986 */ /* 0x0001e4000c101524 */
.L_x_288:
[----:B------:R-:W-:Y:S05]  /*9bc0*/  BSYNC B0 ;  /* 0x0000000000007941 */ /* 0x000fea0003800000 */
.L_x_34:
[----:B------:R-:W-:Y:S01]  /*9bd0*/  ULDC UR4, c[0x0][0xc] ;  /* 0x0000030000047ab9 */ /* 0x000fe20000000800 */
[----:B------:R-:W-:Y:S01]  /*9be0*/  ULDC UR5, c[0x0][0x10] ;  /* 0x0000040000057ab9 */ /* 0x000fe20000000800 */
[----:B0-----:R-:W0:Y:S01]  /*9bf0*/  LDC R3, c[0x0][0x14] ;  /* 0x00000500ff037b82 */ /* 0x001e220000000800 */
[----:B------:R-:W-:Y:S01]  /*9c00*/  UIMAD.WIDE.U32 UR4, UR4, UR5, URZ ;  /* 0x00000005040472a5 */ /* 0x000fe2000f8e003f */
[----:B------:R-:W-:Y:S01]  /*9c10*/  PRMT R0, RZ, 0x7610, R0 ;  /* 0x00007610ff007816 */ /* 0x000fe20000000000 */
[----:B----45:R-:W-:Y:S02]  /*9c20*/  IMAD.MOV.U32 R152, RZ, RZ, -0x1 ;  /* 0xffffffffff987424 */ /* 0x030fe400078e00ff */
[----:B------:R-:W-:Y:S02]  /*9c30*/  IMAD.MOV.U32 R23, RZ, RZ, -0x1 ;  /* 0xffffffffff177424 */ /* 0x000fe400078e00ff */
[----:B0-----:R-:W-:-:S04]  /*9c40*/  IMAD.WIDE.U32 R16, R3, UR4, R16 ;  /* 0x0000000403107c25 */ /* 0x001fc8000f8e0010 */
[----:B------:R-:W-:Y:S01]  /*9c50*/  IMAD R3, R3, UR5, RZ ;  /* 0x0000000503037c24 */ /* 0x000fe2000f8e02ff */
[----:B------:R-:W-:Y:S02]  /*9c60*/  ULDC.64 UR4, c[0x0][0x650] ;  /* 0x0001940000047ab9 */ /* 0x000fe40000000a00 */
[----:B------:R-:W-:Y:S01]  /*9c70*/  ISETP.GE.U32.AND P0, PT, R16, UR4, PT ;  /* 0x0000000410007c0c */ /* 0x000fe2000bf06070 */
[----:B------:R-:W-:-:S05]  /*9c80*/  IMAD.IADD R17, R17, 0x1, R3 ;  /* 0x0000000111117824 */ /* 0x000fca00078e0203 */
[----:B------:R-:W-:-:S13]  /*9c90*/  ISETP.GE.U32.AND.EX P0, PT, R17, UR5, PT, P0 ;  /* 0x0000000511007c0c */ /* 0x000fda000bf06100 */
[----:B------:R-:W-:Y:S05]  /*9ca0*/  @P0 BRA `(.L_x_289) ;  /* 0x0000000400640947 */ /* 0x000fea0003800000 */
[----:B------:R-:W0:Y:S01]  /*9cb0*/  S2R R12, SR_CTAID.X ;  /* 0x00000000000c7919 */ /* 0x000e220000002500 */
[----:B------:R-:W4:Y:S01]  /*9cc0*/  LDC.64 R10, c[0x0][0x628] ;  /* 0x00018a00ff0a7b82 */ /* 0x000f220000000a00 */
[----:B------:R-:W-:Y:S01]  /*9cd0*/  ULDC UR4, c[0x0][0x150] ;  /* 0x0000540000047ab9 */ /* 0x000fe20000000800 */
[----:B-123--:R-:W-:Y:S01]  /*9ce0*/  IMAD.MOV.U32 R8, RZ, RZ, R16 ;  /* 0x000000ffff087224 */ /* 0x00efe200078e0010 */
[----:B------:R-:W1:Y:S01]  /*9cf0*/  S2R R24, SR_CTAID.Y ;  /* 0x0000000000187919 */ /* 0x000e620000002600 */
[----:B------:R-:W-:-:S04]  /*9d00*/  IMAD.MOV.U32 R9, RZ, RZ, R17 ;  /* 0x000000ffff097224 */ /* 0x000fc800078e0011 */
[----:B------:R-:W2:Y:S08]  /*9d10*/  LDC R21, c[0x0][0x144] ;  /* 0x00005100ff157b82 */ /* 0x000eb00000000800 */
[----:B------:R-:W3:Y:S08]  /*9d20*/  LDC R0, c[0x0][0x630] ;  /* 0x00018c00ff007b82 */ /* 0x000ef00000000800 */
[----:B------:R-:W1:Y:S01]  /*9d30*/  LDC.64 R14, c[0x0][0x620] ;  /* 0x00018800ff0e7b82 */ /* 0x000e620000000a00 */
[----:B----4-:R-:W-:-:S04]  /*9d40*/  ISETP.NE.U32.AND P0, PT, R10, RZ, PT ;  /* 0x000000ff0a00720c */ /* 0x010fc80003f05070 */
[----:B------:R-:W-:Y:S02]  /*9d50*/  ISETP.NE.AND.EX P0, PT, R11, RZ, PT, P0 ;  /* 0x000000ff0b00720c */ /* 0x000fe40003f05300 */
[----:B0-----:R-:W-:-:S05]  /*9d60*/  I2FP.F32.U32 R3, R12 ;  /* 0x0000000c00037245 */ /* 0x001fca0000201000 */
[----:B------:R-:W-:-:S04]  /*9d70*/  FMUL R3, R3, UR4 ;  /* 0x0000000403037c20 */ /* 0x000fc80008400000 */
[----:B------:R0:W4:Y:S02]  /*9d80*/  F2I.U32.TRUNC.NTZ R20, R3 ;  /* 0x0000000300147305 */ /* 0x000124000020f000 */
[----:B--23--:R-:W-:Y:S05]  /*9d90*/  @!P0 BRA `(.L_x_290) ;  /* 0x0000000000288947 */ /* 0x00cfea0003800000 */
[----:B0-----:R-:W0:Y:S02]  /*9da0*/  LDC R3, c[0x0][0x634] ;  /* 0x00018d00ff037b82 */ /* 0x001e240000000800 */
        /* <DEDUP_REMOVED lines=9> */
.L_x_290:
[----:B------:R-:W2:Y:S01]  /*9e40*/  LDC.64 R30, c[0x0][0x640] ;  /* 0x00019000ff1e7b82 */ /* 0x000ea20000000a00 */
[-CC-:B------:R-:W-:Y:S01]  /*9e50*/  SHF.R.U64 R23, R8, R0.reuse, R9.reuse ;  /* 0x0000000008177219 */ /* 0x180fe20000001209 */
[----:B----4-:R-:W-:Y:S01]  /*9e60*/  IMAD.MOV R20, RZ, RZ, -R20 ;  /* 0x000000ffff147224 */ /* 0x010fe200078e0a14 */
[----:B------:R-:W-:Y:S01]  /*9e70*/  SHF.R.U32.HI R0, RZ, R0, R9 ;  /* 0x00000000ff007219 */ /* 0x000fe20000011609 */
[----:B------:R-:W-:Y:S01]  /*9e80*/  ULDC UR4, c[0x0][0x154] ;  /* 0x0000550000047ab9 */ /* 0x000fe20000000800 */
[----:B0-----:R-:W-:Y:S01]  /*9e90*/  IADD3 R3, P0, RZ, -R23, RZ ;  /* 0x80000017ff037210 */ /* 0x001fe20007f1e0ff */
[----:B------:R-:W-:Y:S02]  /*9ea0*/  IMAD R26, R21, R20, R12 ;  /* 0x00000014151a7224 */ /* 0x000fe400078e020c */
[----:B------:R-:W0:Y:S01]  /*9eb0*/  LDC R6, c[0x0][0x618] ;  /* 0x00018600ff067b82 */ /* 0x000e220000000800 */
[----:B------:R-:W-:Y:S02]  /*9ec0*/  IMAD.MOV.U32 R7, RZ, RZ, 0x1 ;  /* 0x00000001ff077424 */ /* 0x000fe400078e00ff */
[----:B------:R-:W-:-:S04]  /*9ed0*/  IMAD.X R5, RZ, RZ, ~R0, P0 ;  /* 0x000000ffff057224 */ /* 0x000fc800000e0e00 */
[-C--:B-1----:R-:W-:Y:S01]  /*9ee0*/  IMAD R0, R5, R14.reuse, RZ ;  /* 0x0000000e05007224 */ /* 0x082fe200078e02ff */
[----:B------:R-:W1:Y:S01]  /*9ef0*/  LDC R8, c[0x0][0x608] ;  /* 0x00018200ff087b82 */ /* 0x000e620000000800 */
[----:B------:R-:W-:-:S04]  /*9f00*/  IMAD.WIDE.U32 R4, R3, R14, R16 ;  /* 0x0000000e03047225 */ /* 0x000fc800078e0010 */
[----:B------:R-:W-:Y:S01]  /*9f10*/  IMAD R3, R3, R15, R0 ;  /* 0x0000000f03037224 */ /* 0x000fe200078e0200 */
[----:B------:R-:W-:Y:S02]  /*9f20*/  I2FP.F32.U32 R0, R24 ;  /* 0x0000001800007245 */ /* 0x000fe40000201000 */
[----:B------:R-:W3:Y:S01]  /*9f30*/  LDC R28, c[0x0][0x658] ;  /* 0x00019600ff1c7b82 */ /* 0x000ee20000000800 */
[----:B------:R-:W-:Y:S01]  /*9f40*/  IMAD.IADD R3, R5, 0x1, R3 ;  /* 0x0000000105037824 */ /* 0x000fe200078e0203 */
[----:B--2---:R-:W-:Y:S01]  /*9f50*/  ISETP.NE.U32.AND P0, PT, R30, RZ, PT ;  /* 0x000000ff1e00720c */ /* 0x004fe20003f05070 */
[----:B------:R-:W-:Y:S01]  /*9f60*/  FMUL R0, R0, UR4 ;  /* 0x0000000400007c20 */ /* 0x000fe20008400000 */
[----:B------:R-:W-:Y:S02]  /*9f70*/  IMAD.MOV.U32 R5, RZ, RZ, -0x1 ;  /* 0xffffffffff057424 */ /* 0x000fe400078e00ff */
[----:B------:R-:W-:Y:S01]  /*9f80*/  ISETP.NE.AND.EX P0, PT, R31, RZ, PT, P0 ;  /* 0x000000ff1f00720c */ /* 0x000fe20003f05300 */
[----:B------:R2:W4:Y:S01]  /*9f90*/  F2I.U32.TRUNC.NTZ R13, R0 ;  /* 0x00000000000d7305 */ /* 0x000522000020f000 */
[----:B------:R-:W2:Y:S01]  /*9fa0*/  LDC R15, c[0x0][0x148] ;  /* 0x00005200ff0f7b82 */ /* 0x000ea20000000800 */
[----:B0-----:R-:W-:-:S02]  /*9fb0*/  SHF.R.U64 R12, R4, R6, R3 ;  /* 0x00000006040c7219 */ /* 0x001fc40000001203 */
[----:B------:R-:W-:-:S05]  /*9fc0*/  SHF.R.U32.HI R3, RZ, R6, R3 ;  /* 0x00000006ff037219 */ /* 0x000fca0000011603 */
[----:B------:R-:W0:Y:S01]  /*9fd0*/  LDC R20, c[0x0][0x600] ;  /* 0x00018000ff147b82 */ /* 0x000e220000000800 */
[-CC-:B-1----:R-:W-:Y:S02]  /*9fe0*/  SHF.R.U64 R10, R12, R8.reuse, R3.reuse ;  /* 0x000000080c0a7219 */ /* 0x182fe40000001203 */
[----:B------:R-:W-:-:S05]  /*9ff0*/  SHF.R.U32.HI R3, RZ, R8, R3 ;  /* 0x00000008ff037219 */ /* 0x000fca0000011603 */
[----:B------:R-:W1:Y:S01]  /*a000*/  LDC R21, c[0x0][0x648] ;  /* 0x00019200ff157b82 */ /* 0x000e620000000800 */
[-C--:B---3--:R-:W-:Y:S02]  /*a010*/  SHF.L.U32 R4, R5, R28.reuse, RZ ;  /* 0x0000001c05047219 */ /* 0x088fe400000006ff */
[-CC-:B------:R-:W-:Y:S02]  /*a020*/  SHF.R.U64 R14, R10, R28.reuse, R3.reuse ;  /* 0x0000001c0a0e7219 */ /* 0x180fe40000001203 */
[----:B------:R-:W-:Y:S02]  /*a030*/  SHF.R.U32.HI R5, RZ, R28, R3 ;  /* 0x0000001cff057219 */ /* 0x000fe40000011603 */
[----:B------:R-:W-:Y:S01]  /*a040*/  LOP3.LUT R153, RZ, R4, RZ, 0x33, !PT ;  /* 0x00000004ff997212 */ /* 0x000fe200078e33ff */
[----:B------:R-:W3:Y:S01]  /*a050*/  LDC R25, c[0x0][0x638] ;  /* 0x00018e00ff197b82 */ /* 0x000ee20000000800 */
[----:B------:R-:W-:Y:S01]  /*a060*/  SHF.L.U32 R28, R7, R28, RZ ;  /* 0x0000001c071c7219 */ /* 0x000fe200000006ff */
[----:B------:R-:W-:-:S06]  /*a070*/  IMAD.MOV.U32 R4, RZ, RZ, R14 ;  /* 0x000000ffff047224 */ /* 0x000fcc00078e000e */
[----:B------:R-:W0:Y:S01]  /*a080*/  LDC R27, c[0x0][0x610] ;  /* 0x00018400ff1b7b82 */ /* 0x000e220000000800 */
[----:B----4-:R-:W-:Y:S05]  /*a090*/  @!P0 BRA `(.L_x_291) ;  /* 0x0000000000288947 */ /* 0x010fea0003800000 */
        /* <DEDUP_REMOVED lines=10> */
.L_x_291:
[----:B------:R-:W-:Y:S01]  /*a140*/  ISETP.NE.AND P0, PT, R2, 0x1, PT ;  /* 0x000000010200780c */ /* 0x000fe20003f05270 */
[----:B------:R-:W-:Y:S01]  /*a150*/  IMAD.MOV R13, RZ, RZ, -R13 ;  /* 0x000000ffff0d7224 */ /* 0x000fe200078e0a0d */
[----:B-12---:R-:W-:Y:S01]  /*a160*/  SHF.R.U64 R0, R4, R21, R5 ;  /* 0x0000001504007219 */ /* 0x006fe20000001205 */
[----:B0-----:R-:W-:Y:S01]  /*a170*/  VIADD R5, R20, 0xffffffff ;  /* 0xffffffff14057836 */ /* 0x001fe20000000000 */
[----:B------:R-:W-:-:S03]  /*a180*/  LOP3.LUT R153, R10, R153, RZ, 0xc0, !PT ;  /* 0x000000990a997212 */ /* 0x000fc600078ec0ff */
[----:B------:R-:W-:Y:S01]  /*a190*/  IMAD.MOV R3, RZ, RZ, -R0 ;  /* 0x000000ffff037224 */ /* 0x000fe200078e0a00 */
[----:B------:R-:W-:Y:S01]  /*a1a0*/  LOP3.LUT R5, R12, R5, RZ, 0xc0, !PT ;  /* 0x000000050c057212 */ /* 0x000fe200078ec0ff */
[----:B------:R-:W-:Y:S02]  /*a1b0*/  IMAD R153, R28, R0, R153 ;  /* 0x000000001c997224 */ /* 0x000fe400078e0299 */
[----:B---3--:R-:W-:Y:S02]  /*a1c0*/  IMAD R0, R3, R25, R14 ;  /* 0x0000001903007224 */ /* 0x008fe400078e020e */
[----:B------:R-:W-:Y:S02]  /*a1d0*/  @P0 IMAD R26, R15, R13, R24 ;  /* 0x0000000d0f1a0224 */ /* 0x000fe400078e0218 */
[----:B------:R-:W-:Y:S02]  /*a1e0*/  IMAD R4, R0, R20, R5 ;  /* 0x0000001400047224 */ /* 0x000fe400078e0205 */
[----:B------:R-:W-:-:S02]  /*a1f0*/  IMAD R153, R153, R27, R26 ;  /* 0x0000001b99997224 */ /* 0x000fc400078e021a */
[----:B------:R-:W-:-:S03]  /*a200*/  IMAD.MOV.U32 R3, RZ, RZ, 0x1 ;  /* 0x00000001ff037424 */ /* 0x000fc600078e00ff */
[----:B------:R-:W-:Y:S02]  /*a210*/  SEL R152, R4, R153, !P0 ;  /* 0x0000009904987207 */ /* 0x000fe40004000000 */
[----:B------:R-:W-:Y:S02]  /*a220*/  PRMT R0, R3, 0x7610, R0 ;  /* 0x0000761003007816 */ /* 0x000fe40000000000 */
[----:B------:R-:W-:-:S07]  /*a230*/  SEL R153, R153, R4, !P0 ;  /* 0x0000000499997207 */ /* 0x000fce0004000000 */
.L_x_289:
[----:B------:R-:W-:-:S13]  /*a240*/  LOP3.LUT P0, RZ, R0, 0xff, RZ, 0xc0, !PT ;  /* 0x000000ff00ff7812 */ /* 0x000fda000780c0ff */
[----:B------:R-:W-:Y:S05]  /*a250*/  @P0 BRA `(.L_x_292) ;  /* 0xffffff6c00c40947 */ /* 0x000fea000383ffff */
[----:B------:R-:W-:Y:S05]  /*a260*/  EXIT ;  /* 0x000000000000794d */ /* 0x000fea0003800000 */
.L_x_7:
[----:B0-----:R-:W-:Y:S01]  /*a270*/  ULDC.64 UR4, c[0x0][0x650] ;  /* 0x0001940000047ab9 */ /* 0x001fe20000000a00 */
        /* <DEDUP_REMOVED lines=25> */
.L_x_294:
[----:B------:R-:W0:Y:S01]  /*a410*/  LDC.64 R28, c[0x0][0x640] ;  /* 0x00019000ff1c7b82 */ /* 0x000e220000000a00 */
[-CC-:B------:R-:W-:Y:S01]  /*a420*/  SHF.R.U64 R22, R12, R6.reuse, R13.reuse ;  /* 0x000000060c167219 */ /* 0x180fe2000000120d */
[----:B------:R-:W-:Y:S01]  /*a430*/  IMAD.MOV.U32 R30, RZ, RZ, 0x1 ;  /* 0x00000001ff1e7424 */ /* 0x000fe200078e00ff */
[----:B------:R-:W-:Y:S02]  /*a440*/  SHF.R.U32.HI R6, RZ, R6, R13 ;  /* 0x00000006ff067219 */ /* 0x000fe4000001160d */
        /* <DEDUP_REMOVED lines=8> */
[----:B------:R-:W-:Y:S01]  /*a4d0*/  IMAD.IADD R9, R9, 0x1, R11 ;  /* 0x0000000109097824 */ /* 0x000fe200078e020b */
[----:B0-----:R-:W-:-:S04]  /*a4e0*/  ISETP.NE.U32.AND P0, PT, R28, RZ, PT ;  /* 0x000000ff1c00720c */ /* 0x001fc80003f05070 */
[----:B------:R-:W-:Y:S02]  /*a4f0*/  ISETP.NE.AND.EX P0, PT, R29, RZ, PT, P0 ;  /* 0x000000ff1d00720c */ /* 0x000fe40003f05300 */
[----:B------:R-:W0:Y:S01]  /*a500*/  LDC R20, c[0x0][0x600] ;  /* 0x00018000ff147b82 */ /* 0x000e220000000800 */
[-CC-:B-1----:R-:W-:Y:S01]  /*a510*/  SHF.R.U64 R14, R8, R10.reuse, R9.reuse ;  /* 0x0000000a080e7219 */ /* 0x182fe20000001209 */
[----:B------:R-:W-:Y:S01]  /*a520*/  IMAD.MOV.U32 R8, RZ, RZ, -0x1 ;  /* 0xffffffffff087424 */ /* 0x000fe200078e00ff */
[----:B------:R-:W-:-:S05]  /*a530*/  SHF.R.U32.HI R9, RZ, R10, R9 ;  /* 0x0000000aff097219 */ /* 0x000fca0000011609 */
[----:B------:R-:W1:Y:S01]  /*a540*/  LDC R24, c[0x0][0x648] ;  /* 0x00019200ff187b82 */ /* 0x000e620000000800 */
[-CC-:B--2---:R-:W-:Y:S02]  /*a550*/  SHF.R.U64 R23, R14, R12.reuse, R9.reuse ;  /* 0x0000000c0e177219 */ /* 0x184fe40000001209 */
[----:B------:R-:W-:-:S05]  /*a560*/  SHF.R.U32.HI R6, RZ, R12, R9 ;  /* 0x0000000cff067219 */ /* 0x000fca0000011609 */
[----:B------:R-:W2:Y:S01]  /*a570*/  LDC R26, c[0x0][0x638] ;  /* 0x00018e00ff1a7b82 */ /* 0x000ea20000000800 */
[-C--:B---3--:R-:W-:Y:S02]  /*a580*/  SHF.L.U32 R8, R8, R27.reuse, RZ ;  /* 0x0000001b08087219 */ /* 0x088fe400000006ff */
[-CC-:B------:R-:W-:Y:S02]  /*a590*/  SHF.R.U64 R25, R23, R27.reuse, R6.reuse ;  /* 0x0000001b17197219 */ /* 0x180fe40000001206 */
[----:B------:R-:W-:Y:S02]  /*a5a0*/  LOP3.LUT R32, RZ, R8, RZ, 0x33, !PT ;  /* 0x00000008ff207212 */ /* 0x000fe400078e33ff */
[----:B------:R-:W-:Y:S01]  /*a5b0*/  SHF.R.U32.HI R9, RZ, R27, R6 ;  /* 0x0000001bff097219 */ /* 0x000fe20000011606 */
[----:B------:R-:W3:Y:S01]  /*a5c0*/  LDC R31, c[0x0][0x610] ;  /* 0x00018400ff1f7b82 */ /* 0x000ee20000000800 */
[----:B------:R-:W-:Y:S01]  /*a5d0*/  IMAD.MOV.U32 R8, RZ, RZ, R25 ;  /* 0x000000ffff087224 */ /* 0x000fe200078e0019 */
[----:B------:R-:W-:Y:S06]  /*a5e0*/  @!P0 BRA `(.L_x_295) ;  /* 0x0000000000288947 */ /* 0x000fec0003800000 */
        /* <DEDUP_REMOVED lines=10> */
.L_x_295:
[----:B------:R-:W-:Y:S02]  /*a690*/  ISETP.NE.AND P0, PT, R2, 0x1, PT ;  /* 0x000000010200780c */ /* 0x000fe40003f05270 */
[----:B-1----:R-:W-:Y:S01]  /*a6a0*/  SHF.R.U64 R6, R8, R24, R9 ;  /* 0x0000001808067219 */ /* 0x002fe20000001209 */
[----:B0-----:R-:W-:Y:S01]  /*a6b0*/  VIADD R9, R20, 0xffffffff ;  /* 0xffffffff14097836 */ /* 0x001fe20000000000 */
[----:B------:R-:W-:Y:S02]  /*a6c0*/  SHF.L.U32 R30, R30, R27, RZ ;  /* 0x0000001b1e1e7219 */ /* 0x000fe400000006ff */
[----:B------:R-:W-:Y:S01]  /*a6d0*/  LOP3.LUT R5, R23, R32, RZ, 0xc0, !PT ;  /* 0x0000002017057212 */ /* 0x000fe200078ec0ff */
[----:B------:R-:W-:-:S04]  /*a6e0*/  IMAD.MOV R8, RZ, RZ, -R6 ;  /* 0x000000ffff087224 */ /* 0x000fc800078e0a06 */
[----:B------:R-:W-:Y:S01]  /*a6f0*/  IMAD R6, R30, R6, R5 ;  /* 0x000000061e067224 */ /* 0x000fe200078e0205 */
[----:B------:R-:W-:Y:S01]  /*a700*/  LOP3.LUT R5, R14, R9, RZ, 0xc0, !PT ;  /* 0x000000090e057212 */ /* 0x000fe200078ec0ff */
[----:B------:R-:W-:Y:S02]  /*a710*/  @P0 IMAD R3, R7, R21, R4 ;  /* 0x0000001507030224 */ /* 0x000fe400078e0204 */
[----:B--2---:R-:W-:Y:S02]  /*a720*/  IMAD R4, R8, R26, R25 ;  /* 0x0000001a08047224 */ /* 0x004fe400078e0219 */
[----:B---3--:R-:W-:Y:S02]  /*a730*/  IMAD R3, R6, R31, R3 ;  /* 0x0000001f06037224 */ /* 0x008fe400078e0203 */
[----:B------:R-:W-:Y:S02]  /*a740*/  IMAD R4, R4, R20, R5 ;  /* 0x0000001404047224 */ /* 0x000fe400078e0205 */
[----:B------:R-:W-:-:S02]  /*a750*/  IMAD.MOV.U32 R8, RZ, RZ, 0x1 ;  /* 0x00000001ff087424 */ /* 0x000fc400078e00ff */
[----:B------:R-:W-:Y:S01]  /*a760*/  IMAD.MOV.U32 R6, RZ, RZ, R22 ;  /* 0x000000ffff067224 */ /* 0x000fe200078e0016 */
[----:B------:R-:W-:Y:S02]  /*a770*/  SEL R13, R4, R3, !P0 ;  /* 0x00000003040d7207 */ /* 0x000fe40004000000 */
[----:B------:R-:W-:-:S07]  /*a780*/  SEL R20, R3, R4, !P0 ;  /* 0x0000000403147207 */ /* 0x000fce0004000000 */
.L_x_293:
[----:B------:R-:W-:-:S08]  /*a790*/  NOP ;  /* 0x0000000000007918 */ /* 0x000fd00000000000 */
[----:B------:R-:W0:-:S00]  /*a7a0*/  USETMAXREG.DEALLOC.CTAPOOL 0x28 ;  /* 0x00000028000079c8 */ /* 0x000e0000080e0500 */
[----:B0-----:R-:W-:-:S13]  /*a7b0*/  ISETP.NE.AND P0, PT, R0, RZ, PT ;  /* 0x000000ff0000720c */ /* 0x001fda0003f05270 */
[----:B------:R-:W-:Y:S05]  /*a7c0*/  @P0 EXIT ;  /* 0x000000000000094d */ /* 0x000fea0003800000 */
[----:B------:R-:W-:Y:S01]  /*a7d0*/  LOP3.LUT P0, RZ, R8, 0xff, RZ, 0xc0, !PT ;  /* 0x000000ff08ff7812 */ /* 0x000fe2000780c0ff */
[----:B------:R-:W-:Y:S02]  /*a7e0*/  IMAD.MOV.U32 R0, RZ, RZ, 0x1 ;  /* 0x00000001ff007424 */ /* 0x000fe400078e00ff */
[----:B------:R-:W-:-:S10]  /*a7f0*/  IMAD.MOV.U32 R3, RZ, RZ, RZ ;  /* 0x000000ffff037224 */ /* 0x000fd400078e00ff */
[----:B------:R-:W-:Y:S05]  /*a800*/  @!P0 BRA `(.L_x_296) ;  /* 0x0000000c00408947 */ /* 0x000fea0003800000 */
[----:B------:R-:W0:Y:S01]  /*a810*/  LDC R0, c[0x0][0x28c] ;  /* 0x0000a300ff007b82 */ /* 0x000e220000000800 */
[----:B------:R-:W-:Y:S01]  /*a820*/  ULDC UR5, c[0x0][0x658] ;  /* 0x0001960000057ab9 */ /* 0x000fe20000000800 */
[----:B------:R-:W-:Y:S01]  /*a830*/  UMOV UR7, 0xffffffff ;  /* 0xffffffff00077882 */ /* 0x000fe20000000000 */
[----:B------:R-:W-:Y:S01]  /*a840*/  ULDC UR6, c[0x0][0xc] ;  /* 0x0000030000067ab9 */ /* 0x000fe20000000800 */
[----:B------:R-:W-:Y:S01]  /*a850*/  USHF.L.U32 UR8, UR7, UR5, URZ ;  /* 0x0000000507087299 */ /* 0x000fe2000800063f */
[----:B------:R-:W-:Y:S01]  /*a860*/  BSSY B0, `(.L_x_296) ;  /* 0x00000ca000007945 */ /* 0x000fe20003800000 */
[----:B------:R-:W-:Y:S01]  /*a870*/  UMOV UR9, 0x1 ;  /* 0x0000000100097882 */ /* 0x000fe20000000000 */
[----:B------:R-:W-:Y:S01]  /*a880*/  ULDC UR7, c[0x0][0x10] ;  /* 0x0000040000077ab9 */ /* 0x000fe20000000800 */
[----:B------:R-:W1:Y:S01]  /*a890*/  S2UR UR10, SR_CgaCtaId ;  /* 0x00000000000a79c3 */ /* 0x000e620000008800 */
[----:B------:R-:W-:Y:S01]  /*a8a0*/  UIMAD.WIDE.U32 UR6, UR6, UR7, URZ ;  /* 0x00000007060672a5 */ /* 0x000fe2000f8e003f */
[----:B------:R-:W-:Y:S01]  /*a8b0*/  IMAD.MOV.U32 R9, RZ, RZ, 0x1 ;  /* 0x00000001ff097424 */ /* 0x000fe200078e00ff */
[----:B------:R-:W-:Y:S01]  /*a8c0*/  USHF.L.U32 UR18, UR9, UR5, URZ ;  /* 0x0000000509127299 */ /* 0x000fe2000800063f */
[----:B------:R-:W-:Y:S01]  /*a8d0*/  LOP3.LUT R8, R19, 0x2, RZ, 0xfc, !PT ;  /* 0x0000000213087812 */ /* 0x000fe200078efcff */
[----:B------:R-:W-:Y:S01]  /*a8e0*/  ULDC UR4, c[0x0][0x600] ;  /* 0x0001800000047ab9 */ /* 0x000fe20000000800 */
[----:B------:R-:W-:Y:S01]  /*a8f0*/  ULDC UR5, c[0x0][0x14] ;  /* 0x0000050000057ab9 */ /* 0x000fe20000000800 */
[----:B------:R-:W-:-:S02]  /*a900*/  UIADD3 UR4, UR4, -0x1, URZ ;  /* 0xffffffff04047890 */ /* 0x000fc4000fffe03f */
[----:B------:R-:W-:Y:S02]  /*a910*/  UIMAD.WIDE.U32 UR22, UR6, UR5, URZ ;  /* 0x00000005061672a5 */ /* 0x000fe4000f8e003f */
[----:B------:R-:W-:Y:S02]  /*a920*/  UIMAD UR13, UR7, UR5, URZ ;  /* 0x00000005070d72a4 */ /* 0x000fe4000f8e023f */
[----:B------:R-:W-:Y:S02]  /*a930*/  ULOP3.LUT UR17, URZ, UR8, URZ, 0x33, !UPT ;  /* 0x000000083f117292 */ /* 0x000fe4000f8e333f */
[----:B------:R-:W-:Y:S01]  /*a940*/  UIADD3 UR13, UR23, UR13, URZ ;  /* 0x0000000d170d7290 */ /* 0x000fe2000fffe03f */
[----:B0-----:R-:W-:Y:S01]  /*a950*/  VIADD R0, R0, 0x3f ;  /* 0x0000003f00007836 */ /* 0x001fe20000000000 */
[----:B------:R-:W-:-:S04]  /*a960*/  ULDC.64 UR24, c[0x0][0x198] ;  /* 0x0000660000187ab9 */ /* 0x000fc80000000a00 */
[----:B------:R-:W-:Y:S01]  /*a970*/  SHF.R.S32.HI R3, RZ, 0x1f, R0 ;  /* 0x0000001fff037819 */ /* 0x000fe20000011400 */
[----:B-1----:R-:W-:-:S03]  /*a980*/  IMAD.U32 R11, RZ, RZ, UR10 ;  /* 0x0000000aff0b7e24 */ /* 0x002fc6000f8e00ff */
[----:B------:R-:W-:Y:S01]  /*a990*/  LEA.HI R3, R3, R0, RZ, 0x6 ;  /* 0x0000000003037211 */ /* 0x000fe200078f30ff */
[----:B------:R-:W-:-:S03]  /*a9a0*/  IMAD.MOV.U32 R0, RZ, RZ, 0x1 ;  /* 0x00000001ff007424 */ /* 0x000fc600078e00ff */
[----:B------:R-:W-:Y:S01]  /*a9b0*/  SHF.R.S32.HI R10, RZ, 0x6, R3 ;  /* 0x00000006ff0a7819 */ /* 0x000fe20000011403 */
[----:B------:R-:W-:-:S04]  /*a9c0*/  IMAD.MOV.U32 R3, RZ, RZ, RZ ;  /* 0x000000ffff037224 */ /* 0x000fc800078e00ff */
[----:B------:R-:W-:-:S07]  /*a9d0*/  VIADD R12, R10, 0x1 ;  /* 0x000000010a0c7836 */ /* 0x000fce0000000000 */
.L_x_307:
[----:B------:R-:W-:-:S03]  /*a9e0*/  UMOV UR5, 0xffffffff ;  /* 0xffffffff00057882 */ /* 0x000fc60000000000 */
[----:B------:R-:W-:Y:S05]  /*a9f0*/  BRA.DIV UR5, `(.L_x_297) ;  /* 0x0000000e05887947 */ /* 0x000fea000b800000 */
[----:B------:R-:W-:-:S13]  /*aa00*/  ELECT P6, URZ, PT ;  /* 0x00000000003f782f */ /* 0x000fda00038c0000 */
.L_x_317:
[----:B------:R-:W0:Y:S01]  /*aa10*/  LDC R4, c[0x0][0x28c] ;  /* 0x0000a300ff047b82 */ /* 0x000e220000000800 */
[----:B------:R-:W-:Y:S01]  /*aa20*/  BSSY B1, `(.L_x_298) ;  /* 0x000003b000017945 */ /* 0x000fe20003800000 */
[----:B0-----:R-:W-:-:S13]  /*aa30*/  ISETP.LT.OR P6, PT, R4, 0x1, !P6 ;  /* 0x000000010400780c */ /* 0x001fda00077c1670 */
[----:B------:R-:W-:Y:S05]  /*aa40*/  @P6 BRA `(.L_x_299) ;  /* 0x0000000000e06947 */ /* 0x000fea0003800000 */
[----:B------:R-:W-:Y:S02]  /*aa50*/  IMAD R20, R20, 0x2, R11 ;  /* 0x0000000214147824 */ /* 0x000fe400078e020b */
[----:B------:R-:W-:Y:S02]  /*aa60*/  IMAD.SHL.U32 R21, R13, 0x100, RZ ;  /* 0x000001000d157824 */ /* 0x000fe400078e00ff */
[----:B------:R-:W-:Y:S02]  /*aa70*/  IMAD.MOV.U32 R22, RZ, RZ, RZ ;  /* 0x000000ffff167224 */ /* 0x000fe400078e00ff */
[----:B------:R-:W-:Y:S02]  /*aa80*/  IMAD.MOV.U32 R4, RZ, RZ, R12 ;  /* 0x000000ffff047224 */ /* 0x000fe400078e000c */
[----:B------:R-:W-:Y:S02]  /*aa90*/  IMAD.MOV.U32 R5, RZ, RZ, R0 ;  /* 0x000000ffff057224 */ /* 0x000fe400078e0000 */
[----:B------:R-:W-:-:S02]  /*aaa0*/  IMAD.MOV.U32 R14, RZ, RZ, R3 ;  /* 0x000000ffff0e7224 */ /* 0x000fc400078e0003 */
[----:B------:R-:W-:-:S07]  /*aab0*/  IMAD.SHL.U32 R15, R20, 0x40, RZ ;  /* 0x00000040140f7824 */ /* 0x000fce00078e00ff */
.L_x_302:
[----:B------:R-:W0:Y:S01]  /*aac0*/  S2UR UR5, SR_CgaCtaId ;  /* 0x00000000000579c3 */ /* 0x000e220000008800 */
[----:B------:R-:W-:Y:S02]  /*aad0*/  MOV R20, 0x400 ;  /* 0x0000040000147802 */ /* 0x000fe40000000f00 */
[----:B------:R-:W-:Y:S02]  /*aae0*/  SHF.L.U32 R7, R5, 0x1f, RZ ;  /* 0x0000001f05077819 */ /* 0x000fe400000006ff */
[----:B------:R-:W-:-:S13]  /*aaf0*/  LOP3.LUT P1, RZ, R18, 0x7f, RZ, 0xc0, !PT ;  /* 0x0000007f12ff7812 */ /* 0x000fda000782c0ff */
[----:B------:R-:W1:Y:S01]  /*ab00*/  @!P1 LDC R13, c[0x0][0x500] ;  /* 0x00014000ff0d9b82 */ /* 0x000e620000000800 */
[----:B0-----:R-:W-:-:S05]  /*ab10*/  IMAD.U32 R11, RZ, RZ, UR5 ;  /* 0x00000005ff0b7e24 */ /* 0x001fca000f8e00ff */
[----:B------:R-:W-:-:S05]  /*ab20*/  LEA R23, R11, R20, 0x18 ;  /* 0x000000140b177211 */ /* 0x000fca00078ec0ff */
[----:B------:R-:W-:-:S04]  /*ab30*/  IMAD R20, R14, 0x8, R23 ;  /* 0x000000080e147824 */ /* 0x000fc800078e0217 */
[----:B------:R-:W0:Y:S02]  /*ab40*/  SYNCS.PHASECHK.TRANS64.TRYWAIT P0, [R20+URZ+0x18], R7 ;  /* 0x00001807140075a7 */ /* 0x000e24000800017f */
[----:B01----:R-:W-:Y:S05]  /*ab50*/  @!P0 BRA `(.L_x_300) ;  /* 0x0000000c00508947 */ /* 0x003fea0003800000 */
.L_x_318:
[----:B0-----:R-:W-:Y:S01]  /*ab60*/  PRMT R7, R8, 0x9910, RZ ;  /* 0x0000991008077816 */ /* 0x001fe200000000ff */
[----:B------:R0:W-:Y:S03]  /*ab70*/  @!P1 SYNCS.ARRIVE.TRANS64 RZ, [R20+URZ], R13 ;  /* 0x0000000d14ff99a7 */ /* 0x0001e6000800003f */
[----:B------:R-:W-:-:S13]  /*ab80*/  ISETP.NE.AND P0, PT, R7, 0x2, PT ;  /* 0x000000020700780c */ /* 0x000fda0003f05270 */
[----:B0-----:R-:W-:Y:S05]  /*ab90*/  @P0 BRA `(.L_x_301) ;  /* 0x0000000000040947 */ /* 0x001fea0003800000 */
[----:B------:R-:W-:Y:S01]  /*aba0*/  BPT.TRAP 0x1 ;  /* 0x000000040000795c */ /* 0x000fe20000300000 */
.L_x_301:
[----:B------:R-:W-:Y:S01]  /*abb0*/  IMAD R7, R14, 0x2, R11 ;  /* 0x000000020e077824 */ /* 0x000fe200078e020b */
[----:B------:R-:W-:Y:S01]  /*abc0*/  R2UR UR9, R20 ;  /* 0x00000000140972ca */ /* 0x000fe200000e0000 */
[----:B------:R-:W-:Y:S01]  /*abd0*/  VIADD R4, R4, 0xffffffff ;  /* 0xffffffff04047836 */ /* 0x000fe20000000000 */
[----:B------:R-:W-:Y:S01]  /*abe0*/  UIADD3 UR6, UP0, UR24, 0xf0, URZ ;  /* 0x000000f018067890 */ /* 0x000fe2000ff1e03f */
[----:B------:R-:W-:Y:S01]  /*abf0*/  IMAD.SHL.U32 R7, R7, 0x1000, RZ ;  /* 0x0000100007077824 */ /* 0x000fe200078e00ff */
[----:B------:R-:W-:Y:S01]  /*ac00*/  R2UR UR11, R15 ;  /* 0x000000000f0b72ca */ /* 0x000fe200000e0000 */
[----:B------:R-:W-:Y:S01]  /*ac10*/  UIADD3 UR26, UP1, UR24, 0x1f0, URZ ;  /* 0x000001f0181a7890 */ /* 0x000fe2000ff3e03f */
[----:B------:R-:W-:Y:S01]  /*ac20*/  R2UR UR10, R22 ;  /* 0x00000000160a72ca */ /* 0x000fe200000e0000 */
[--C-:B------:R-:W-:Y:S01]  /*ac30*/  IMAD R7, R7, 0x2, R23.reuse ;  /* 0x0000000207077824 */ /* 0x100fe200078e0217 */
[----:B------:R-:W-:Y:S01]  /*ac40*/  R2UR UR12, R6 ;  /* 0x00000000060c72ca */ /* 0x000fe200000e0000 */
[C---:B------:R-:W-:Y:S01]  /*ac50*/  IMAD R23, R14.reuse, 0x8000, R23 ;  /* 0x000080000e177824 */ /* 0x040fe200078e0217 */
[----:B------:R-:W-:Y:S01]  /*ac60*/  R2UR UR19, R21 ;  /* 0x00000000151372ca */ /* 0x000fe200000e0000 */
[----:B------:R-:W-:Y:S01]  /*ac70*/  UIADD3.X UR7, URZ, UR25, URZ, UP0, !UPT ;  /* 0x000000193f077290 */ /* 0x000fe200087fe43f */
[----:B------:R-:W-:Y:S01]  /*ac80*/  R2UR UR5, R7 ;  /* 0x00000000070572ca */ /* 0x000fe200000e0000 */
[----:B------:R-:W-:Y:S01]  /*ac90*/  VIADD R14, R14, 0x1 ;  /* 0x000000010e0e7836 */ /* 0x000fe20000000000 */
[----:B------:R-:W-:Y:S01]  /*aca0*/  R2UR UR8, R23 ;  /* 0x00000000170872ca */ /* 0x000fe200000e0000 */
[----:B------:R-:W-:Y:S01]  /*acb0*/  UIADD3.X UR27, URZ, UR25, URZ, UP1, !UPT ;  /* 0x000000193f1b7290 */ /* 0x000fe20008ffe43f */
[----:B------:R-:W-:Y:S01]  /*acc0*/  ISETP.GT.AND P1, PT, R4, 0x1, PT ;  /* 0x000000010400780c */ /* 0x000fe20003f24270 */
[----:B------:R-:W-:Y:S01]  /*acd0*/  UMOV UR20, 0x30000 ;  /* 0x0003000000147882 */ /* 0x000fe20000000000 */
[----:B------:R-:W-:Y:S01]  /*ace0*/  UMOV UR14, 0x0 ;  /* 0x00000000000e7882 */ /* 0x000fe20000000000 */
[----:B------:R-:W-:Y:S01]  /*acf0*/  UMOV UR15, 0x10000000 ;  /* 0x10000000000f7882 */ /* 0x000fe20000000000 */
[----:B------:R-:W-:Y:S01]  /*ad00*/  ISETP.NE.AND P0, PT, R14, 0x3, PT ;  /* 0x000000030e00780c */ /* 0x000fe20003f05270 */
[----:B------:R-:W-:-:S03]  /*ad10*/  VIADD R22, R22, 0x40 ;  /* 0x0000004016167836 */ /* 0x000fc60000000000 */
[----:B------:R-:W-:Y:S01]  /*ad20*/  SEL R20, RZ, 0x1, P0 ;  /* 0x00000001ff147807 */ /* 0x000fe20000000000 */
[----:B------:R-:W-:Y:S01]  /*ad30*/  UIADD3 UR5, UR5, 0x100, URZ ;  /* 0x0000010005057890 */ /* 0x000fe2000fffe03f */
[----:B------:R-:W-:Y:S01]  /*ad40*/  SEL R14, R14, RZ, P0 ;  /* 0x000000ff0e0e7207 */ /* 0x000fe20000000000 */
[----:B------:R-:W-:Y:S01]  /*ad50*/  UIADD3 UR16, UR8, 0xc100, URZ ;  /* 0x0000c10008107890 */ /* 0x000fe2000fffe03f */
[----:B------:R-:W-:-:S04]  /*ad60*/  LOP3.LUT R5, R5, R20, RZ, 0x3c, !PT ;  /* 0x0000001405057212 */ /* 0x000fc800078e3cff */
[----:B------:R-:W-:Y:S02]  /*ad70*/  UMOV UR8, UR5 ;  /* 0x0000000500087c82 */ /* 0x000fe40008000000 */
[----:B------:R0:W-:Y:S02]  /*ad80*/  UTMALDG.3D.MULTICAST [UR8], [UR6], UR20, desc[UR14] ;  /* 0x00000e08060073b4 */ /* 0x0001e40008011814 */
[----:B0-----:R-:W-:Y:S01]  /*ad90*/  UMOV UR8, UR16 ;  /* 0x0000001000087c82 */ /* 0x001fe20008000000 */
[----:B------:R-:W-:Y:S02]  /*ada0*/  UMOV UR11, UR19 ;  /* 0x00000013000b7c82 */ /* 0x000fe40008000000 */
[----:B------:R0:W-:Y:S02]  /*adb0*/  UTMALDG.3D [UR8], [UR26], desc[UR14] ;  /* 0x00000e081a0075b4 */ /* 0x0001e40008011000 */
[----:B0-----:R-:W-:Y:S05]  /*adc0*/  @P1 BRA `(.L_x_302) ;  /* 0xfffffffc003c1947 */ /* 0x001fea000383ffff */
.L_x_299:
[----:B------:R-:W-:Y:S05]  /*add0*/  BSYNC B1 ;  /* 0x0000000000017941 */ /* 0x000fea0003800000 */
.L_x_298:
[----:B------:R-:W-:Y:S01]  /*ade0*/  LOP3.LUT P1, RZ, R9, 0xff, RZ, 0xc0, !PT ;  /* 0x000000ff09ff7812 */ /* 0x000fe2000782c0ff */
[C---:B------:R-:W-:Y:S01]  /*adf0*/  IMAD.IADD R6, R10.reuse, 0x1, R3 ;  /* 0x000000010a067824 */ /* 0x040fe200078e0203 */
[----:B------:R-:W-:Y:S01]  /*ae00*/  ULDC.64 UR6, c[0x0][0x650] ;  /* 0x0001940000067ab9 */ /* 0x000fe20000000a00 */
[----:B------:R-:W-:Y:S01]  /*ae10*/  ISETP.GE.U32.AND P2, PT, R10, 0x3, PT ;  /* 0x000000030a00780c */ /* 0x000fe20003f46070 */
[----:B------:R-:W-:Y:S01]  /*ae20*/  BSSY B1, `(.L_x_303) ;  /* 0x000006b000017945 */ /* 0x000fe20003800000 */
[----:B------:R-:W-:Y:S01]  /*ae30*/  IMAD.MOV.U32 R20, RZ, RZ, -0x1 ;  /* 0xffffffffff147424 */ /* 0x000fe200078e00ff */
[----:B------:R-:W-:Y:S01]  /*ae40*/  ISETP.GT.U32.AND P0, PT, R6, 0x2, PT ;  /* 0x000000020600780c */ /* 0x000fe20003f04070 */
[----:B------:R-:W-:Y:S01]  /*ae50*/  IMAD.MOV.U32 R13, RZ, RZ, -0x1 ;  /* 0xffffffffff0d7424 */ /* 0x000fe200078e00ff */
[----:B------:R-:W-:Y:S02]  /*ae60*/  PRMT R9, RZ, 0x7610, R9 ;  /* 0x00007610ff097816 */ /* 0x000fe40000000009 */
[----:B------:R-:W-:-:S03]  /*ae70*/  ISETP.LT.U32.AND P0, PT, R10, 0x3, P0 ;  /* 0x000000030a00780c */ /* 0x000fc60000701070 */
[----:B------:R-:W0:Y:S01]  /*ae80*/  @P1 S2R R11, SR_CgaCtaId ;  /* 0x00000000000b1919 */ /* 0x000e220000008800 */
[----:B------:R-:W-:-:S04]  /*ae90*/  @P1 MOV R4, 0x400 ;  /* 0x0000040000041802 */ /* 0x000fc80000000f00 */
[----:B0-----:R-:W-:Y:S01]  /*aea0*/  @P1 LEA R3, R11, R4, 0x18 ;  /* 0x000000040b031211 */ /* 0x001fe200078ec0ff */
[----:B------:R-:W-:-:S03]  /*aeb0*/  IMAD.WIDE.U32 R4, R6, -0x55555555, RZ ;  /* 0xaaaaaaab06047825 */ /* 0x000fc600078e00ff */
[----:B------:R0:W-:Y:S01]  /*aec0*/  @P1 SYNCS.ARRIVE.TRANS64.A1T0 RZ, [R3+URZ+0x48], RZ ;  /* 0x000048ff03ff19a7 */ /* 0x0001e2000810003f */
[----:B------:R-:W-:Y:S02]  /*aed0*/  IADD3 R16, P1, R16, UR22, RZ ;  /* 0x0000001610107c10 */ /* 0x000fe4000ff3e0ff */
[----:B------:R-:W-:Y:S02]  /*aee0*/  SHF.R.U32.HI R5, RZ, 0x1, R5 ;  /* 0x00000001ff057819 */ /* 0x000fe40000011605 */
[----:B------:R-:W-:Y:S02]  /*aef0*/  IADD3.X R17, R17, UR13, RZ, P1, !PT ;  /* 0x0000000d11117c10 */ /* 0x000fe40008ffe4ff */
[----:B------:R-:W-:Y:S02]  /*af00*/  PRMT R4, RZ, 0x7610, R4 ;  /* 0x00007610ff047816 */ /* 0x000fe40000000004 */
[----:B0-----:R-:W-:Y:S02]  /*af10*/  SEL R3, RZ, 0x1, !P0 ;  /* 0x00000001ff037807 */ /* 0x001fe40004000000 */
[----:B------:R-:W-:-:S02]  /*af20*/  ISETP.GE.U32.AND P0, PT, R16, UR6, PT ;  /* 0x0000000610007c0c */ /* 0x000fc4000bf06070 */
[----:B------:R-:W-:Y:S01]  /*af30*/  LOP3.LUT R0, R0, R3, RZ, 0x3c, !PT ;  /* 0x0000000300007212 */ /* 0x000fe200078e3cff */
[----:B------:R-:W-:Y:S01]  /*af40*/  IMAD R3, R5, -0x3, R6 ;  /* 0xfffffffd05037824 */ /* 0x000fe200078e0206 */
[----:B------:R-:W-:Y:S01]  /*af50*/  ISETP.GE.U32.AND.EX P0, PT, R17, UR7, PT, P0 ;  /* 0x0000000711007c0c */ /* 0x000fe2000bf06100 */
[----:B------:R-:W-:Y:S01]  /*af60*/  IMAD.MOV.U32 R6, RZ, RZ, -0x1 ;  /* 0xffffffffff067424 */ /* 0x000fe200078e00ff */
[----:B------:R-:W-:-:S11]  /*af70*/  @P2 LOP3.LUT R0, R0, 0x1, R5, 0x78, !PT ;  /* 0x0000000100002812 */ /* 0x000fd600078e7805 */
[----:B------:R-:W-:Y:S05]  /*af80*/  @P0 BRA `(.L_x_304) ;  /* 0x0000000400500947 */ /* 0x000fea0003800000 */
[----:B------:R-:W0:Y:S01]  /*af90*/  S2R R15, SR_CTAID.X ;  /* 0x00000000000f7919 */ /* 0x000e220000002500 */
[----:B------:R-:W-:Y:S01]  /*afa0*/  ULDC.64 UR6, c[0x0][0x628] ;  /* 0x00018a0000067ab9 */ /* 0x000fe20000000a00 */
[----:B------:R-:W1:Y:S01]  /*afb0*/  LDC R20, c[0x0][0x144] ;  /* 0x00005100ff147b82 */ /* 0x000e620000000800 */
[----:B------:R-:W-:Y:S01]  /*afc0*/  ISETP.NE.U32.AND P0, PT, RZ, UR6, PT ;  /* 0x00000006ff007c0c */ /* 0x000fe2000bf05070 */
[----:B------:R-:W2:Y:S01]  /*afd0*/  S2R R13, SR_CTAID.Y ;  /* 0x00000000000d7919 */ /* 0x000ea20000002600 */
[----:B------:R-:W-:Y:S01]  /*afe0*/  ULDC UR8, c[0x0][0x630] ;  /* 0x00018c0000087ab9 */ /* 0x000fe20000000800 */
[----:B------:R-:W-:Y:S01]  /*aff0*/  ULDC UR9, c[0x0][0x150] ;  /* 0x0000540000097ab9 */ /* 0x000fe20000000800 */
[----:B------:R-:W-:Y:S01]  /*b000*/  ISETP.NE.AND.EX P0, PT, RZ, UR7, PT, P0 ;  /* 0x00000007ff007c0c */ /* 0x000fe2000bf05300 */
[----:B------:R-:W-:Y:S02]  /*b010*/  IMAD.MOV.U32 R4, RZ, RZ, R16 ;  /* 0x000000ffff047224 */ /* 0x000fe400078e0010 */
[----:B------:R-:W-:Y:S01]  /*b020*/  IMAD.MOV.U32 R5, RZ, RZ, R17 ;  /* 0x000000ffff057224 */ /* 0x000fe200078e0011 */
[----:B0-----:R-:W-:-:S09]  /*b030*/  I2FP.F32.U32 R22, R15 ;  /* 0x0000000f00167245 */ /* 0x001fd20000201000 */
[----:B------:R-:W-:Y:S05]  /*b040*/  @!P0 BRA `(.L_x_305) ;  /* 0x0000000000288947 */ /* 0x000fea0003800000 */
[----:B------:R-:W-:Y:S02]  /*b050*/  ULDC UR5, c[0x0][0x634] ;  /* 0x00018d0000057ab9 */ /* 0x000fe40000000800 */
[----:B------:R-:W-:-:S05]  /*b060*/  IADD3 R5, P0, R16, UR5, RZ ;  /* 0x0000000510057c10 */ /* 0x000fca000ff1e0ff */
[----:B------:R-:W-:-:S04]  /*b070*/  IMAD.X R21, RZ, RZ, R17, P0 ;  /* 0x000000ffff157224 */ /* 0x000fc800000e0611 */
[----:B------:R-:W-:-:S04]  /*b080*/  IMAD.WIDE.U32 R6, R21, UR6, RZ ;  /* 0x0000000615067c25 */ /* 0x000fc8000f8e00ff */
[----:B------:R-:W-:-:S04]  /*b090*/  IMAD.WIDE.U32 R6, P0, R5, UR7, R6 ;  /* 0x0000000705067c25 */ /* 0x000fc8000f800006 */
[----:B------:R-:W-:-:S04]  /*b0a0*/  IMAD.WIDE.U32 R4, R5, UR6, RZ ;  /* 0x0000000605047c25 */ /* 0x000fc8000f8e00ff */
[----:B------:R-:W-:Y:S01]  /*b0b0*/  IMAD.MOV.U32 R4, RZ, RZ, R7 ;  /* 0x000000ffff047224 */ /* 0x000fe200078e0007 */
[----:B------:R-:W-:Y:S01]  /*b0c0*/  IADD3 RZ, P1, R5, R6, RZ ;  /* 0x0000000605ff7210 */ /* 0x000fe20007f3e0ff */
[----:B------:R-:W-:-:S04]  /*b0d0*/  IMAD.X R5, RZ, RZ, RZ, P0 ;  /* 0x000000ffff057224 */ /* 0x000fc800000e06ff */
[----:B------:R-:W-:-:S08]  /*b0e0*/  IMAD.WIDE.U32.X R4, R21, UR7, R4, P1 ;  /* 0x0000000715047c25 */ /* 0x000fd000088e0404 */
.L_x_305:
[----:B------:R-:W-:Y:S01]  /*b0f0*/  FMUL R22, R22, UR9 ;  /* 0x0000000916167c20 */ /* 0x000fe20008400000 */
[--C-:B------:R-:W-:Y:S01]  /*b100*/  SHF.R.U64 R14, R4, UR8, R5.reuse ;  /* 0x00000008040e7c19 */ /* 0x100fe20008001205 */
[----:B------:R-:W-:Y:S01]  /*b110*/  ULDC.64 UR6, c[0x0][0x620] ;  /* 0x0001880000067ab9 */ /* 0x000fe20000000a00 */
[----:B------:R-:W-:Y:S01]  /*b120*/  SHF.R.U32.HI R4, RZ, UR8, R5 ;  /* 0x00000008ff047c19 */ /* 0x000fe20008011605 */
[----:B------:R-:W-:Y:S01]  /*b130*/  ULDC.64 UR8, c[0x0][0x640] ;  /* 0x0001900000087ab9 */ /* 0x000fe20000000a00 */
[----:B------:R-:W-:Y:S01]  /*b140*/  IADD3 R5, P0, RZ, -R14, RZ ;  /* 0x8000000eff057210 */ /* 0x000fe20007f1e0ff */
[----:B------:R-:W0:Y:S01]  /*b150*/  F2I.U32.TRUNC.NTZ R22, R22 ;  /* 0x0000001600167305 */ /* 0x000e22000020f000 */
[----:B------:R-:W-:-:S03]  /*b160*/  ULDC UR5, c[0x0][0x618] ;  /* 0x0001860000057ab9 */ /* 0x000fc60000000800 */
[----:B------:R-:W-:Y:S01]  /*b170*/  IMAD.X R4, RZ, RZ, ~R4, P0 ;  /* 0x000000ffff047224 */ /* 0x000fe200000e0e04 */
[----:B------:R-:W-:-:S03]  /*b180*/  ISETP.NE.U32.AND P0, PT, RZ, UR8, PT ;  /* 0x00000008ff007c0c */ /* 0x000fc6000bf05070 */
[----:B------:R-:W-:Y:S01]  /*b190*/  IMAD R4, R4, UR6, RZ ;  /* 0x0000000604047c24 */ /* 0x000fe2000f8e02ff */
[----:B------:R-:W-:-:S03]  /*b1a0*/  ISETP.NE.AND.EX P0, PT, RZ, UR9, PT, P0 ;  /* 0x00000009ff007c0c */ /* 0x000fc6000bf05300 */
[C---:B------:R-:W-:Y:S02]  /*b1b0*/  IMAD R7, R5.reuse, UR7, R4 ;  /* 0x0000000705077c24 */ /* 0x040fe4000f8e0204 */
[----:B------:R-:W-:Y:S01]  /*b1c0*/  IMAD.WIDE.U32 R4, R5, UR6, R16 ;  /* 0x0000000605047c25 */ /* 0x000fe2000f8e0010 */
[----:B------:R-:W-:-:S03]  /*b1d0*/  ULDC UR6, c[0x0][0x154] ;  /* 0x0000550000067ab9 */ /* 0x000fc60000000800 */
[----:B0-----:R-:W-:Y:S02]  /*b1e0*/  IMAD.MOV R6, RZ, RZ, -R22 ;  /* 0x000000ffff067224 */ /* 0x001fe400078e0a16 */
[----:B------:R-:W-:Y:S02]  /*b1f0*/  IMAD.IADD R5, R5, 0x1, R7 ;  /* 0x0000000105057824 */ /* 0x000fe400078e0207 */
[----:B-1----:R-:W-:Y:S01]  /*b200*/  IMAD R15, R20, R6, R15 ;  /* 0x00000006140f7224 */ /* 0x002fe200078e020f */
[----:B--2---:R-:W-:Y:S01]  /*b210*/  I2FP.F32.U32 R6, R13 ;  /* 0x0000000d00067245 */ /* 0x004fe20000201000 */
[----:B------:R-:W0:Y:S01]  /*b220*/  LDC R20, c[0x0][0x148] ;  /* 0x00005200ff147b82 */ /* 0x000e220000000800 */
[--C-:B------:R-:W-:Y:S02]  /*b230*/  SHF.R.U64 R21, R4, UR5, R5.reuse ;  /* 0x0000000504157c19 */ /* 0x100fe40008001205 */
[----:B------:R-:W-:Y:S01]  /*b240*/  SHF.R.U32.HI R4, RZ, UR5, R5 ;  /* 0x00000005ff047c19 */ /* 0x000fe20008011605 */
[----:B------:R-:W-:Y:S01]  /*b250*/  FMUL R6, R6, UR6 ;  /* 0x0000000606067c20 */ /* 0x000fe20008400000 */
[----:B------:R-:W-:-:S02]  /*b260*/  ULDC UR5, c[0x0][0x608] ;  /* 0x0001820000057ab9 */ /* 0x000fc40000000800 */
[--C-:B------:R-:W-:Y:S01]  /*b270*/  SHF.R.U64 R23, R21, UR5, R4.reuse ;  /* 0x0000000515177c19 */ /* 0x100fe20008001204 */
[----:B------:R1:W2:Y:S01]  /*b280*/  F2I.U32.TRUNC.NTZ R24, R6 ;  /* 0x0000000600187305 */ /* 0x0002a2000020f000 */
[----:B------:R-:W-:Y:S01]  /*b290*/  SHF.R.U32.HI R4, RZ, UR5, R4 ;  /* 0x00000005ff047c19 */ /* 0x000fe20008011604 */
[----:B------:R-:W-:-:S03]  /*b2a0*/  ULDC UR5, c[0x0][0x658] ;  /* 0x0001960000057ab9 */ /* 0x000fc60000000800 */
[--C-:B------:R-:W-:Y:S02]  /*b2b0*/  SHF.R.U64 R22, R23, UR5, R4.reuse ;  /* 0x0000000517167c19 */ /* 0x100fe40008001204 */
[----:B------:R-:W-:-:S03]  /*b2c0*/  SHF.R.U32.HI R25, RZ, UR5, R4 ;  /* 0x00000005ff197c19 */ /* 0x000fc60008011604 */
[----:B------:R-:W-:Y:S02]  /*b2d0*/  IMAD.MOV.U32 R4, RZ, RZ, R22 ;  /* 0x000000ffff047224 */ /* 0x000fe400078e0016 */
[----:B------:R-:W-:Y:S01]  /*b2e0*/  IMAD.MOV.U32 R5, RZ, RZ, R25 ;  /* 0x000000ffff057224 */ /* 0x000fe200078e0019 */
[----:B-1----:R-:W-:Y:S06]  /*b2f0*/  @!P0 BRA `(.L_x_306) ;  /* 0x0000000000288947 */ /* 0x002fec0003800000 */
        /* <DEDUP_REMOVED lines=10> */
.L_x_306:
[----:B------:R-:W-:Y:S01]  /*b3a0*/  ISETP.NE.AND P0, PT, R2, 0x1, PT ;  /* 0x000000010200780c */ /* 0x000fe20003f05270 */
[----:B------:R-:W-:Y:S01]  /*b3b0*/  ULDC UR5, c[0x0][0x648] ;  /* 0x0001920000057ab9 */ /* 0x000fe20000000800 */
[----:B------:R-:W-:Y:S01]  /*b3c0*/  LOP3.LUT R23, R23, UR17, RZ, 0xc0, !PT ;  /* 0x0000001117177c12 */ /* 0x000fe2000f8ec0ff */
[----:B--2---:R-:W-:Y:S01]  /*b3d0*/  IMAD.MOV R24, RZ, RZ, -R24 ;  /* 0x000000ffff187224 */ /* 0x004fe200078e0a18 */
[----:B------:R-:W-:Y:S01]  /*b3e0*/  SHF.R.U64 R4, R4, UR5, R5 ;  /* 0x0000000504047c19 */ /* 0x000fe20008001205 */
[----:B------:R-:W-:Y:S01]  /*b3f0*/  ULDC UR5, c[0x0][0x638] ;  /* 0x00018e0000057ab9 */ /* 0x000fe20000000800 */
[----:B------:R-:W-:Y:S01]  /*b400*/  LOP3.LUT R21, R21, UR4, RZ, 0xc0, !PT ;  /* 0x0000000415157c12 */ /* 0x000fe2000f8ec0ff */
[----:B------:R-:W-:Y:S01]  /*b410*/  ULDC UR6, c[0x0][0x610] ;  /* 0x0001840000067ab9 */ /* 0x000fe20000000800 */
[----:B------:R-:W-:Y:S02]  /*b420*/  IMAD.MOV.U32 R6, RZ, RZ, R14 ;  /* 0x000000ffff067224 */ /* 0x000fe400078e000e */
[----:B------:R-:W-:-:S02]  /*b430*/  IMAD.MOV R5, RZ, RZ, -R4 ;  /* 0x000000ffff057224 */ /* 0x000fc400078e0a04 */
[----:B------:R-:W-:Y:S02]  /*b440*/  IMAD R4, R4, UR18, R23 ;  /* 0x0000001204047c24 */ /* 0x000fe4000f8e0217 */
[----:B0-----:R-:W-:Y:S02]  /*b450*/  @P0 IMAD R15, R20, R24, R13 ;  /* 0x00000018140f0224 */ /* 0x001fe400078e020d */
[----:B------:R-:W-:Y:S01]  /*b460*/  IMAD R22, R5, UR5, R22 ;  /* 0x0000000505167c24 */ /* 0x000fe2000f8e0216 */
[----:B------:R-:W-:Y:S01]  /*b470*/  ULDC UR5, c[0x0][0x600] ;  /* 0x0001800000057ab9 */ /* 0x000fe20000000800 */
[----:B------:R-:W-:Y:S02]  /*b480*/  IMAD R15, R4, UR6, R15 ;  /* 0x00000006040f7c24 */ /* 0x000fe4000f8e020f */
[----:B------:R-:W-:Y:S02]  /*b490*/  IMAD R22, R22, UR5, R21 ;  /* 0x0000000516167c24 */ /* 0x000fe4000f8e0215 */
[----:B------:R-:W-:-:S03]  /*b4a0*/  IMAD.MOV.U32 R4, RZ, RZ, 0x1 ;  /* 0x00000001ff047424 */ /* 0x000fc600078e00ff */
[----:B------:R-:W-:Y:S02]  /*b4b0*/  SEL R13, R22, R15, !P0 ;  /* 0x0000000f160d7207 */ /* 0x000fe40004000000 */
[----:B------:R-:W-:-:S07]  /*b4c0*/  SEL R20, R15, R22, !P0 ;  /* 0x000000160f147207 */ /* 0x000fce0004000000 */
.L_x_304:
[----:B------:R-:W-:Y:S05]  /*b4d0*/  BSYNC B1 ;  /* 0x0000000000017941 */ /* 0x000fea0003800000 */
.L_x_303:
[----:B------:R-:W-:-:S13]  /*b4e0*/  LOP3.LUT P0, RZ, R4, 0xff, RZ, 0xc0, !PT ;  /* 0x000000ff04ff7812 */ /* 0x000fda000780c0ff */
[----:B------:R-:W-:Y:S05]  /*b4f0*/  @P0 BRA `(.L_x_307) ;  /* 0xfffffff400380947 */ /* 0x000fea000383ffff */
[----:B------:R-:W-:Y:S05]  /*b500*/  BSYNC B0 ;  /* 0x0000000000007941 */ /* 0x000fea0003800000 */
.L_x_296:
[----:B------:R-:W-:-:S03]  /*b510*/  UMOV UR5, 0xffffffff ;  /* 0xffffffff00057882 */ /* 0x000fc60000000000 */
[----:B------:R-:W-:Y:S05]  /*b520*/  BRA.DIV UR5, `(.L_x_308) ;  /* 0x0000000205f07947 */ /* 0x000fea000b800000 */
[----:B------:R-:W-:-:S13]  /*b530*/  ELECT P6, URZ, PT ;  /* 0x00000000003f782f */ /* 0x000fda00038c0000 */
.L_x_321:
[----:B------:R-:W-:Y:S04]  /*b540*/  BSSY B0, `(.L_x_309) ;  /* 0x0000022000007945 */ /* 0x000fe80003800000 */
[----:B------:R-:W-:Y:S05]  /*b550*/  @!P6 BRA `(.L_x_310) ;  /* 0x000000000080e947 */ /* 0x000fea0003800000 */
[----:B------:R-:W-:-:S04]  /*b560*/  LOP3.LUT R19, R19, 0x2, RZ, 0xfc, !PT ;  /* 0x0000000213137812 */ /* 0x000fc800078efcff */
[----:B------:R-:W-:-:S13]  /*b570*/  ISETP.NE.AND P0, PT, R19, 0x3, PT ;  /* 0x000000031300780c */ /* 0x000fda0003f05270 */
[----:B------:R-:W-:Y:S05]  /*b580*/  @!P0 BRA `(.L_x_311) ;  /* 0x0000000000048947 */ /* 0x000fea0003800000 */
[----:B------:R-:W-:Y:S01]  /*b590*/  BPT.TRAP 0x1 ;  /* 0x000000040000795c */ /* 0x000fe20000300000 */
.L_x_311:
[----:B------:R-:W0:Y:S01]  /*b5a0*/  S2R R5, SR_CgaCtaId ;  /* 0x0000000000057919 */ /* 0x000e220000008800 */
[----:B------:R-:W-:Y:S02]  /*b5b0*/  MOV R2, 0x400 ;  /* 0x0000040000027802 */ /* 0x000fe40000000f00 */
[----:B------:R-:W-:Y:S02]  /*b5c0*/  SHF.L.U32 R4, R0, 0x1f, RZ ;  /* 0x0000001f00047819 */ /* 0x000fe400000006ff */
[----:B0-----:R-:W-:-:S05]  /*b5d0*/  LEA R2, R5, R2, 0x18 ;  /* 0x0000000205027211 */ /* 0x001fca00078ec0ff */
[----:B------:R-:W-:-:S04]  /*b5e0*/  VIADD R2, R2, 0x18 ;  /* 0x0000001802027836 */ /* 0x000fc80000000000 */
[C---:B------:R-:W-:Y:S02]  /*b5f0*/  IMAD R7, R3.reuse, 0x8, R2 ;  /* 0x0000000803077824 */ /* 0x040fe400078e0202 */
[----:B------:R-:W-:Y:S02]  /*b600*/  VIADD R3, R3, 0x1 ;  /* 0x0000000103037836 */ /* 0x000fe40000000000 */
[----:B------:R-:W0:Y:S03]  /*b610*/  SYNCS.PHASECHK.TRANS64.TRYWAIT P0, [R7+URZ], R4 ;  /* 0x00000004070075a7 */ /* 0x000e26000800017f */
[----:B------:R-:W-:-:S04]  /*b620*/  ISETP.NE.AND P1, PT, R3, 0x3, PT ;  /* 0x000000030300780c */ /* 0x000fc80003f25270 */
[----:B------:R-:W-:Y:S02]  /*b630*/  SEL R5, RZ, 0x1, P1 ;  /* 0x00000001ff057807 */ /* 0x000fe40000800000 */
[----:B------:R-:W-:Y:S02]  /*b640*/  SEL R3, R3, RZ, P1 ;  /* 0x000000ff03037207 */ /* 0x000fe40000800000 */
[----:B------:R-:W-:-:S03]  /*b650*/  LOP3.LUT R9, R0, R5, RZ, 0x3c, !PT ;  /* 0x0000000500097212 */ /* 0x000fc600078e3cff */
[----:B------:R-:W-:Y:S01]  /*b660*/  IMAD R6, R3, 0x8, R2 ;  /* 0x0000000803067824 */ /* 0x000fe200078e0202 */
[----:B------:R-:W-:Y:S01]  /*b670*/  SHF.L.U32 R5, R9, 0x1f, RZ ;  /* 0x0000001f09057819 */ /* 0x000fe200000006ff */
[----:B0-----:R-:W-:Y:S06]  /*b680*/  @!P0 BRA `(.L_x_312) ;  /* 0x0000000000b88947 */ /* 0x001fec0003800000 */
.L_x_322:
[----:B------:R-:W1:Y:S01]  /*b690*/  SYNCS.PHASECHK.TRANS64.TRYWAIT P0, [R6+URZ], R5 ;  /* 0x00000005060075a7 */ /* 0x000e62000800017f */
[----:B------:R-:W-:-:S05]  /*b6a0*/  VIADD R0, R3, 0x1 ;  /* 0x0000000103007836 */ /* 0x000fca0000000000 */
[----:B------:R-:W-:-:S04]  /*b6b0*/  ISETP.NE.AND P1, PT, R0, 0x3, PT ;  /* 0x000000030000780c */ /* 0x000fc80003f25270 */
[----:B0-----:R-:W-:Y:S02]  /*b6c0*/  SEL R4, RZ, 0x1, P1 ;  /* 0x00000001ff047807 */ /* 0x001fe40000800000 */
[----:B------:R-:W-:Y:S02]  /*b6d0*/  SEL R3, R0, RZ, P1 ;  /* 0x000000ff00037207 */ /* 0x000fe40000800000 */
[----:B------:R-:W-:Y:S01]  /*b6e0*/  LOP3.LUT R0, R9, R4, RZ, 0x3c, !PT ;  /* 0x0000000409007212 */ /* 0x000fe200078e3cff */
[----:B-1----:R-:W-:Y:S06]  /*b6f0*/  @!P0 BRA `(.L_x_313) ;  /* 0x0000000000b08947 */ /* 0x002fec0003800000 */
.L_x_323:
[----:B------:R-:W-:Y:S01]  /*b700*/  IMAD R3, R3, 0x8, R2 ;  /* 0x0000000803037824 */ /* 0x000fe200078e0202 */
[----:B------:R-:W-:-:S07]  /*b710*/  SHF.L.U32 R0, R0, 0x1f, RZ ;  /* 0x0000001f00007819 */ /* 0x000fce00000006ff */
.L_x_314:
[----:B-1----:R1:W2:Y:S02]  /*b720*/  SYNCS.PHASECHK.TRANS64.TRYWAIT P0, [R3+URZ], R0 ;  /* 0x00000000030075a7 */ /* 0x0022a4000800017f */
[----:B--2---:R-:W-:Y:S05]  /*b730*/  @!P0 NANOSLEEP.SYNCS 0x989680 ;  /* 0x009896800000895d */ /* 0x004fea0003900000 */
[----:B------:R-:W2:Y:S02]  /*b740*/  @!P0 SYNCS.PHASECHK.TRANS64 P0, [R3+URZ], R0 ;  /* 0x00000000030085a7 */ /* 0x000ea4000800007f */
[----:B--2---:R-:W-:Y:S05]  /*b750*/  @!P0 BRA `(.L_x_314) ;  /* 0xfffffffc00f08947 */ /* 0x004fea000383ffff */
.L_x_310:
[----:B------:R-:W-:Y:S05]  /*b760*/  BSYNC B0 ;  /* 0x0000000000007941 */ /* 0x000fea0003800000 */
.L_x_309:
[----:B------:R-:W-:Y:S05]  /*b770*/  EXIT ;  /* 0x000000000000794d */ /* 0x000fea0003800000 */
.L_x_21:
[----:B---3--:R3:W4:Y:S02]  /*b780*/  SYNCS.PHASECHK.TRANS64.TRYWAIT P1, [R3+URZ], R0 ;  /* 0x00000000030075a7 */ /* 0x008724000802017f */
[----:B----4-:R-:W-:Y:S05]  /*b790*/  @!P1 NANOSLEEP.SYNCS 0x989680 ;  /* 0x009896800000995d */ /* 0x010fea0003900000 */
[----:B------:R-:W4:Y:S02]  /*b7a0*/  @!P1 SYNCS.PHASECHK.TRANS64 P1, [R3+URZ], R0 ;  /* 0x00000000030095a7 */ /* 0x000f24000802007f */
[----:B----4-:R-:W-:Y:S05]  /*b7b0*/  @!P1 BRA `(.L_x_21) ;  /* 0xfffffffc00f09947 */ /* 0x010fea000383ffff */
[----:B------:R-:W-:Y:S05]  /*b7c0*/  BRA `(.L_x_20) ;  /* 0xffffff5c00307947 */ /* 0x000fea000383ffff */
.L_x_26:
[----:B-1----:R1:W2:Y:S02]  /*b7d0*/  SYNCS.PHASECHK.TRANS64.TRYWAIT P1, [R5+URZ], R4 ;  /* 0x00000004050075a7 */ /* 0x0022a4000802017f */
[----:B--2---:R-:W-:Y:S05]  /*b7e0*/  @!P1 NANOSLEEP.SYNCS 0x989680 ;  /* 0x009896800000995d */ /* 0x004fea0003900000 */
[----:B------:R-:W2:Y:S02]  /*b7f0*/  @!P1 SYNCS.PHASECHK.TRANS64 P1, [R5+URZ], R4 ;  /* 0x00000004050095a7 */ /* 0x000ea4000802007f */
[----:B--2---:R-:W-:Y:S05]  /*b800*/  @!P1 BRA `(.L_x_26) ;  /* 0xfffffffc00f09947 */ /* 0x004fea000383ffff */
[----:B------:R-:W-:Y:S05]  /*b810*/  BRA `(.L_x_25) ;  /* 0xffffff60002c7947 */ /* 0x000fea000383ffff */
.L_x_297:
[----:B------:R-:W-:Y:S01]  /*b820*/  BSSY B1, `(.L_x_315) ;  /* 0x0000006000017945 */ /* 0x000fe20003800000 */
[----:B------:R-:W-:-:S07]  /*b830*/  IMAD.MOV.U32 R15, RZ, RZ, -0x1 ;  /* 0xffffffffff0f7424 */ /* 0x000fce00078e00ff */
[----:B------:R-:W-:Y:S05]  /*b840*/  WARPSYNC.COLLECTIVE R15, `(.L_x_316) ;  /* 0x000000000f0c7348 */ /* 0x000fea0003c00000 */
[----:B------:R-:W-:Y:S02]  /*b850*/  ELECT P6, UR62, PT ;  /* 0x00000000003e782f */ /* 0x000fe400038c0000 */
[----:B------:R-:W-:Y:S01]  /*b860*/  MOV R14, UR62 ;  /* 0x0000003e000e7c02 */ /* 0x000fe20008000f00 */
[----:B------:R-:W-:Y:S10]  /*b870*/  ENDCOLLECTIVE ;  /* 0x000000000000791b */ /* 0x000ff40003800000 */
.L_x_316:
[----:B------:R-:W-:Y:S05]  /*b880*/  BSYNC B1 ;  /* 0x0000000000017941 */ /* 0x000fea0003800000 */
.L_x_315:
[----:B------:R-:W-:Y:S05]  /*b890*/  BRA `(.L_x_317) ;  /* 0xfffffff0005c7947 */ /* 0x000fea000383ffff */
.L_x_300:
[----:B0-----:R0:W1:Y:S02]  /*b8a0*/  SYNCS.PHASECHK.TRANS64.TRYWAIT P0, [R20+URZ+0x18], R7 ;  /* 0x00001807140075a7 */ /* 0x001064000800017f */
[----:B-1----:R-:W-:Y:S05]  /*b8b0*/  @!P0 NANOSLEEP.SYNCS 0x989680 ;  /* 0x009896800000895d */ /* 0x002fea0003900000 */
[----:B------:R-:W1:Y:S02]  /*b8c0*/  @!P0 SYNCS.PHASECHK.TRANS64 P0, [R20+URZ+0x18], R7 ;  /* 0x00001807140085a7 */ /* 0x000e64000800007f */
[----:B-1----:R-:W-:Y:S05]  /*b8d0*/  @!P0 BRA `(.L_x_300) ;  /* 0xfffffffc00f08947 */ /* 0x002fea000383ffff */
[----:B------:R-:W-:Y:S05]  /*b8e0*/  BRA `(.L_x_318) ;  /* 0xfffffff0009c7947 */ /* 0x000fea000383ffff */
.L_x_308:
[----:B------:R-:W-:Y:S01]  /*b8f0*/  BSSY B0, `(.L_x_319) ;  /* 0x0000006000007945 */ /* 0x000fe20003800000 */
[----:B------:R-:W-:-:S07]  /*b900*/  IMAD.MOV.U32 R15, RZ, RZ, -0x1 ;  /* 0xffffffffff0f7424 */ /* 0x000fce00078e00ff */
[----:B------:R-:W-:Y:S05]  /*b910*/  WARPSYNC.COLLECTIVE R15, `(.L_x_320) ;  /* 0x000000000f0c7348 */ /* 0x000fea0003c00000 */
[----:B------:R-:W-:Y:S02]  /*b920*/  ELECT P6, UR62, PT ;  /* 0x00000000003e782f */ /* 0x000fe400038c0000 */
[----:B------:R-:W-:Y:S01]  /*b930*/  MOV R14, UR62 ;  /* 0x0000003e000e7c02 */ /* 0x000fe20008000f00 */
[----:B------:R-:W-:Y:S10]  /*b940*/  ENDCOLLECTIVE ;  /* 0x000000000000791b */ /* 0x000ff40003800000 */
.L_x_320:
[----:B------:R-:W-:Y:S05]  /*b950*/  BSYNC B0 ;  /* 0x0000000000007941 */ /* 0x000fea0003800000 */
.L_x_319:
[----:B------:R-:W-:Y:S05]  /*b960*/  BRA `(.L_x_321) ;  /* 0xfffffff800f47947 */ /* 0x000fea000383ffff */
.L_x_312:
[----:B0-----:R0:W1:Y:S02]  /*b970*/  SYNCS.PHASECHK.TRANS64.TRYWAIT P0, [R7+URZ], R4 ;  /* 0x00000004070075a7 */ /* 0x001064000800017f */
[----:B-1----:R-:W-:Y:S05]  /*b980*/  @!P0 NANOSLEEP.SYNCS 0x989680 ;  /* 0x009896800000895d */ /* 0x002fea0003900000 */
[----:B------:R-:W1:Y:S02]  /*b990*/  @!P0 SYNCS.PHASECHK.TRANS64 P0, [R7+URZ], R4 ;  /* 0x00000004070085a7 */ /* 0x000e64000800007f */
[----:B-1----:R-:W-:Y:S05]  /*b9a0*/  @!P0 BRA `(.L_x_312) ;  /* 0xfffffffc00f08947 */ /* 0x002fea000383ffff */
[----:B------:R-:W-:Y:S05]  /*b9b0*/  BRA `(.L_x_322) ;  /* 0xfffffffc00347947 */ /* 0x000fea000383ffff */
.L_x_313:
[----:B0-----:R0:W1:Y:S02]  /*b9c0*/  SYNCS.PHASECHK.TRANS64.TRYWAIT P0, [R6+URZ], R5 ;  /* 0x00000005060075a7 */ /* 0x001064000800017f */
[----:B-1----:R-:W-:Y:S05]  /*b9d0*/  @!P0 NANOSLEEP.SYNCS 0x989680 ;  /* 0x009896800000895d */ /* 0x002fea0003900000 */
[----:B------:R-:W1:Y:S02]  /*b9e0*/  @!P0 SYNCS.PHASECHK.TRANS64 P0, [R6+URZ], R5 ;  /* 0x00000005060085a7 */ /* 0x000e64000800007f */
[----:B-1----:R-:W-:Y:S05]  /*b9f0*/  @!P0 BRA `(.L_x_313) ;  /* 0xfffffffc00f08947 */ /* 0x002fea000383ffff */
[----:B------:R-:W-:Y:S05]  /*ba00*/  BRA `(.L_x_323) ;  /* 0xfffffffc003c7947 */ /* 0x000fea000383ffff */
.L_x_324:
[----:B------:R-:W-:-:S00]  /*ba10*/  BRA `(.L_x_324) ;  /* 0xfffffffc00fc7947 */ /* 0x000fc0000383ffff */
[----:B------:R-:W-:-:S00]  /*ba20*/  NOP ;  /* 0x0000000000007918 */ /* 0x000fc00000000000 */
        /* <DEDUP_REMOVED lines=13> */
.L_x_325:


//--------------------- .nv.global.init           --------------------------
	.section	.nv.global.init,"aw",@progbits
.nv.global.init:
	.type		$str$22,@object
	.size		$str$22,($str$23 - $str$22)
$str$22:
        /*0000*/ 	.byte	0x6b, 0x5f, 0x74, 0x69, 0x6c, 0x65, 0x5f, 0x63, 0x6f, 0x75, 0x6e, 0x74, 0x20, 0x3e, 0x3d, 0x20
        /*0010*/ 	.byte	0x31, 0x00
	.type		$str$23,@object
	.size		$str$23,(__unnamed_1 - $str$23)
$str$23:
        /*0012*/ 	.byte	0x2f, 0x74, 0x6d, 0x70, 0x2f, 0x63, 0x75, 0x74, 0x6c, 0x61, 0x73, 0x73, 0x5f, 0x73, 0x77, 0x65
        /*0022*/ 	.byte	0x65, 0x70, 0x5f, 0x73, 0x72, 0x63, 0x2f, 0x69, 0x6e, 0x63, 0x6c, 0x75, 0x64, 0x65, 0x2f, 0x63
        /*0032*/ 	.byte	0x75, 0x74, 0x6c, 0x61, 0x73, 0x73, 0x2f, 0x67, 0x65, 0x6d, 0x6d, 0x2f, 0x63, 0x6f, 0x6c, 0x6c
        /*0042*/ 	.byte	0x65, 0x63, 0x74, 0x69, 0x76, 0x65, 0x2f, 0x73, 0x6d, 0x39, 0x30, 0x5f, 0x6d, 0x6d, 0x61, 0x5f
        /*0052*/ 	.byte	0x74, 0x6d, 0x61, 0x5f, 0x67, 0x6d, 0x6d, 0x61, 0x5f, 0x73, 0x73, 0x5f, 0x77, 0x61, 0x72, 0x70
        /*0062*/ 	.byte	0x73, 0x70, 0x65, 0x63, 0x69, 0x61, 0x6c, 0x69, 0x7a, 0x65, 0x64, 0x2e, 0x68, 0x70, 0x70, 0x00
	.type		__unnamed_1,@object
	.size		__unnamed_1,(.L_0 - __unnamed_1)
__unnamed_1:
        /*0072*/ 	.byte	0x76, 0x6f, 0x69, 0x64, 0x20, 0x63, 0x75, 0x74, 0x6c, 0x61, 0x73, 0x73, 0x3a, 0x3a, 0x67, 0x65
        /* <DEDUP_REMOVED lines=180> */
        /*0bc2*/ 	.byte	0x74, 0x69, 0x74, 0x79, 0x5d, 0x00
.L_0:


//--------------------- .nv.shared._ZN7cutlass13device_kernelINS_4gemm6kernel13GemmUniversalIN4cute5tupleIJiiiiEEENS1_10collective13CollectiveMmaINS1_34MainloopSm90TmaGmmaWarpSpecializedILi3ENS5_IJNS4_1CILi1EEENSA_ILi2EEESB_EEENS1_35KernelTmaWarpSpecializedCooperativeEEENS5_IJNSA_ILi128EEENSA_ILi256EEENSA_ILi64EEEEEENS_6half_tENS5_IJlSB_lEEESK_SL_NS4_8TiledMMAINS4_8MMA_AtomIJNS4_4SM904GMMA26MMA_64x256x16_F32F16F16_SSILNSP_5MajorE0ELSR_0ELNSP_7ScaleInE1ELSS_1EEEEEENS4_6LayoutINS5_IJSC_SB_SB_EEENS5_IJSB_NSA_ILi0EEESX_EEEEENS5_IJNS4_10UnderscoreES10_S10_EEEEENS4_23SM90_TMA_LOAD_MULTICASTENS4_14ComposedLayoutINS4_7SwizzleILi3ELi4ELi3EEENS4_18smem_ptr_flag_bitsILi16EEENSV_INS5_IJNSA_ILi8EEESI_EEENS5_IJSI_SB_EEEEEEEvNS4_8identityENS4_13SM90_TMA_LOADES1D_vS1E_EENS_8epilogue10collective6detail29Sm90TmaWarpSpecializedAdapterINS1I_15DefaultEpilogueISK_SL_SL_NS1H_6thread17LinearCombinationISK_Li1EffLNS1M_9ScaleType4KindE0ELNS_15FloatRoundStyleE2ESK_EENS1_15EpilogueDefaultEEEEEvvEEEEvNT_6ParamsE --------------------------
	.section	.nv.shared._ZN7cutlass13device_kernelINS_4gemm6kernel13GemmUniversalIN4cute5tupleIJiiiiEEENS1_10collective13CollectiveMmaINS1_34MainloopSm90TmaGmmaWarpSpecializedILi3ENS5_IJNS4_1CILi1EEENSA_ILi2EEESB_EEENS1_35KernelTmaWarpSpecializedCooperativeEEENS5_IJNSA_ILi128EEENSA_ILi256EEENSA_ILi64EEEEEENS_6half_tENS5_IJlSB_lEEESK_SL_NS4_8TiledMMAINS4_8MMA_AtomIJNS4_4SM904GMMA26MMA_64x256x16_F32F16F16_SSILNSP_5MajorE0ELSR_0ELNSP_7ScaleInE1ELSS_1EEEEEENS4_6LayoutINS5_IJSC_SB_SB_EEENS5_IJSB_NSA_ILi0EEESX_EEEEENS5_IJNS4_10UnderscoreES10_S10_EEEEENS4_23SM90_TMA_LOAD_MULTICASTENS4_14ComposedLayoutINS4_7SwizzleILi3ELi4ELi3EEENS4_18smem_ptr_flag_bitsILi16EEENSV_INS5_IJNSA_ILi8EEESI_EEENS5_IJSI_SB_EEEEEEEvNS4_8identityENS4_13SM90_TMA_LOADES1D_vS1E_EENS_8epilogue10collective6detail29Sm90TmaWarpSpecializedAdapterINS1I_15DefaultEpilogueISK_SL_SL_NS1H_6thread17LinearCombinationISK_Li1EffLNS1M_9ScaleType4KindE0ELNS_15FloatRoundStyleE2ESK_EENS1_15EpilogueDefaultEEEEEvvEEEEvNT_6ParamsE,"aw",@nobits
	.sectionflags	@""
	.align	16
	.zero		1024


//--------------------- .nv.shared.reserved.0     --------------------------
	.section	.nv.shared.reserved.0,"aw",@nobits
	.weak		__nv_reservedSMEM_offset_0_alias
	.size		__nv_reservedSMEM_offset_0_alias, 0, 0
	.other		__nv_reservedSMEM_offset_0_alias,@"STO_CUDA_RESERVED_SHARED STV_DEFAULT"
__nv_reservedSMEM_offset_0_alias:
	.zero		0


//--------------------- .nv.global                --------------------------
	.section	.nv.global,"aw",@nobits
.nv.global:
	.type		_ZN39_INTERNAL_8b70f7ca_4_k_cu_4de4692e_27214cute1_E,@object
	.size		_ZN39_INTERNAL_8b70f7ca_4_k_cu_4de4692e_27214cute1_E,(_ZN39_INTERNAL_8b70f7ca_4_k_cu_4de4692e_27214cuda3std3__45__cpo6cbeginE - _ZN39_INTERNAL_8b70f7ca_4_k_cu_4de4692e_27214cute1_E)
_ZN39_INTERNAL_8b70f7ca_4_k_cu_4de4692e_27214cute1_E:
	.zero		1
	.type		_ZN39_INTERNAL_8b70f7ca_4_k_cu_4de4692e_27214cuda3std3__45__cpo6cbeginE,@object
	.size		_ZN39_INTERNAL_8b70f7ca_4_k_cu_4de4692e_27214cuda3std3__45__cpo6cbeginE,(_ZN39_INTERNAL_8b70f7ca_4_k_cu_4de4692e_27214cuda3std3__48in_placeE - _ZN39_INTERNAL_8b70f7ca_4_k_cu_4de4692e_27214cuda3std3__45__cpo6cbeginE)
_ZN39_INTERNAL_8b70f7ca_4_k_cu_4de4692e_27214cuda3std3__45__cpo6cbeginE:
	.zero		1
	.type		_ZN39_INTERNAL_8b70f7ca_4_k_cu_4de4692e_27214cuda3std3__48in_placeE,@object
	.size		_ZN39_INTERNAL_8b70f7ca_4_k_cu_4de4692e_27214cuda3std3__48in_placeE,(_ZN39_INTERNAL_8b70f7ca_4_k_cu_4de4692e_27214cuda3std6ranges3__45__cpo9iter_moveE - _ZN39_INTERNAL_8b70f7ca_4_k_cu_4de4692e_27214cuda3std3__48in_placeE)
_ZN39_INTERNAL_8b70f7ca_4_k_cu_4de4692e_27214cuda3std3__48in_placeE:
	.zero		1
	.type		_ZN39_INTERNAL_8b70f7ca_4_k_cu_4de4692e_27214cuda3std6ranges3__45__cpo9iter_moveE,@object
	.size		_ZN39_INTERNAL_8b70f7ca_4_k_cu_4de4692e_27214cuda3std6ranges3__45__cpo9iter_moveE,(_ZN39_INTERNAL_8b70f7ca_4_k_cu_4de4692e_27214cuda3std3__45__cpo5beginE - _ZN39_INTERNAL_8b70f7ca_4_k_cu_4de4692e_27214cuda3std6ranges3__45__cpo9iter_moveE)
_ZN39_INTERNAL_8b70f7ca_4_k_cu_4de4692e_27214cuda3std6ranges3__45__cpo9iter_moveE:
	.zero		1
	.type		_ZN39_INTERNAL_8b70f7ca_4_k_cu_4de4692e_27214cuda3std3__45__cpo5beginE,@object
	.size		_ZN39_INTERNAL_8b70f7ca_4_k_cu_4de4692e_27214cuda3std3__45__cpo5beginE,(_ZN39_INTERNAL_8b70f7ca_4_k_cu_4de4692e_27214cuda3std3__441_GLOBAL__N__8b70f7ca_4_k_cu_4de4692e_27216ignoreE - _ZN39_INTERNAL_8b70f7ca_4_k_cu_4de4692e_27214cuda3std3__45__cpo5beginE)
_ZN39_INTERNAL_8b70f7ca_4_k_cu_4de4692e_27214cuda3std3__45__cpo5beginE:
	.zero		1
	.type		_ZN39_INTERNAL_8b70f7ca_4_k_cu_4de4692e_27214cuda3std3__441_GLOBAL__N__8b70f7ca_4_k_cu_4de4692e_27216ignoreE,@object
	.size		_ZN39_INTERNAL_8b70f7ca_4_k_cu_4de4692e_27214cuda3std3__441_GLOBAL__N__8b70f7ca_4_k_cu_4de4692e_27216ignoreE,(_ZN39_INTERNAL_8b70f7ca_4_k_cu_4de4692e_27214cute7productE - _ZN39_INTERNAL_8b70f7ca_4_k_cu_4de4692e_27214cuda3std3__441_GLOBAL__N__8b70f7ca_4_k_cu_4de4692e_27216ignoreE)
_ZN39_INTERNAL_8b70f7ca_4_k_cu_4de4692e_27214cuda3std3__441_GLOBAL__N__8b70f7ca_4_k_cu_4de4692e_27216ignoreE:
	.zero		1
	.type		_ZN39_INTERNAL_8b70f7ca_4_k_cu_4de4692e_27214cute7productE,@object
	.size		_ZN39_INTERNAL_8b70f7ca_4_k_cu_4de4692e_27214cute7productE,(_ZN39_INTERNAL_8b70f7ca_4_k_cu_4de4692e_27214cuda3std3__45__cpo3endE - _ZN39_INTERNAL_8b70f7ca_4_k_cu_4de4692e_27214cute7productE)
_ZN39_INTERNAL_8b70f7ca_4_k_cu_4de4692e_27214cute7productE:
	.zero		1
	.type		_ZN39_INTERNAL_8b70f7ca_4_k_cu_4de4692e_27214cuda3std3__45__cpo3endE,@object
	.size		_ZN39_INTERNAL_8b70f7ca_4_k_cu_4de4692e_27214cuda3std3__45__cpo3endE,(_ZN39_INTERNAL_8b70f7ca_4_k_cu_4de4692e_27214cuda3std3__419piecewise_constructE - _ZN39_INTERNAL_8b70f7ca_4_k_cu_4de4692e_27214cuda3std3__45__cpo3endE)
_ZN39_INTERNAL_8b70f7ca_4_k_cu_4de4692e_27214cuda3std3__45__cpo3endE:
	.zero		1
	.type		_ZN39_INTERNAL_8b70f7ca_4_k_cu_4de4692e_27214cuda3std3__419piecewise_constructE,@object
	.size		_ZN39_INTERNAL_8b70f7ca_4_k_cu_4de4692e_27214cuda3std3__419piecewise_constructE,(_ZN39_INTERNAL_8b70f7ca_4_k_cu_4de4692e_27214cuda3std3__45__cpo4cendE - _ZN39_INTERNAL_8b70f7ca_4_k_cu_4de4692e_27214cuda3std3__419piecewise_constructE)
_ZN39_INTERNAL_8b70f7ca_4_k_cu_4de4692e_27214cuda3std3__419piecewise_constructE:
	.zero		1
	.type		_ZN39_INTERNAL_8b70f7ca_4_k_cu_4de4692e_27214cuda3std3__45__cpo4cendE,@object
	.size		_ZN39_INTERNAL_8b70f7ca_4_k_cu_4de4692e_27214cuda3std3__45__cpo4cendE,(_ZN39_INTERNAL_8b70f7ca_4_k_cu_4de4692e_27214cuda3std6ranges3__45__cpo4swapE - _ZN39_INTERNAL_8b70f7ca_4_k_cu_4de4692e_27214cuda3std3__45__cpo4cendE)
_ZN39_INTERNAL_8b70f7ca_4_k_cu_4de4692e_27214cuda3std3__45__cpo4cendE:
	.zero		1
	.type		_ZN39_INTERNAL_8b70f7ca_4_k_cu_4de4692e_27214cuda3std6ranges3__45__cpo4swapE,@object
	.size		_ZN39_INTERNAL_8b70f7ca_4_k_cu_4de4692e_27214cuda3std6ranges3__45__cpo4swapE,(.L_8 - _ZN39_INTERNAL_8b70f7ca_4_k_cu_4de4692e_27214cuda3std6ranges3__45__cpo4swapE)
_ZN39_INTERNAL_8b70f7ca_4_k_cu_4de4692e_27214cuda3std6ranges3__45__cpo4swapE:
	.zero		1
.L_8:


//--------------------- .nv.constant0._ZN7cutlass13device_kernelINS_4gemm6kernel13GemmUniversalIN4cute5tupleIJiiiiEEENS1_10collective13CollectiveMmaINS1_34MainloopSm90TmaGmmaWarpSpecializedILi3ENS5_IJNS4_1CILi1EEENSA_ILi2EEESB_EEENS1_35KernelTmaWarpSpecializedCooperativeEEENS5_IJNSA_ILi128EEENSA_ILi256EEENSA_ILi64EEEEEENS_6half_tENS5_IJlSB_lEEESK_SL_NS4_8TiledMMAINS4_8MMA_AtomIJNS4_4SM904GMMA26MMA_64x256x16_F32F16F16_SSILNSP_5MajorE0ELSR_0ELNSP_7ScaleInE1ELSS_1EEEEEENS4_6LayoutINS5_IJSC_SB_SB_EEENS5_IJSB_NSA_ILi0EEESX_EEEEENS5_IJNS4_10UnderscoreES10_S10_EEEEENS4_23SM90_TMA_LOAD_MULTICASTENS4_14ComposedLayoutINS4_7SwizzleILi3ELi4ELi3EEENS4_18smem_ptr_flag_bitsILi16EEENSV_INS5_IJNSA_ILi8EEESI_EEENS5_IJSI_SB_EEEEEEEvNS4_8identityENS4_13SM90_TMA_LOADES1D_vS1E_EENS_8epilogue10collective6detail29Sm90TmaWarpSpecializedAdapterINS1I_15DefaultEpilogueISK_SL_SL_NS1H_6thread17LinearCombinationISK_Li1EffLNS1M_9ScaleType4KindE0ELNS_15FloatRoundStyleE2ESK_EENS1_15EpilogueDefaultEEEEEvvEEEEvNT_6ParamsE --------------------------
	.section	.nv.constant0._ZN7cutlass13device_kernelINS_4gemm6kernel13GemmUniversalIN4cute5tupleIJiiiiEEENS1_10collective13CollectiveMmaINS1_34MainloopSm90TmaGmmaWarpSpecializedILi3ENS5_IJNS4_1CILi1EEENSA_ILi2EEESB_EEENS1_35KernelTmaWarpSpecializedCooperativeEEENS5_IJNSA_ILi128EEENSA_ILi256EEENSA_ILi64EEEEEENS_6half_tENS5_IJlSB_lEEESK_SL_NS4_8TiledMMAINS4_8MMA_AtomIJNS4_4SM904GMMA26MMA_64x256x16_F32F16F16_SSILNSP_5MajorE0ELSR_0ELNSP_7ScaleInE1ELSS_1EEEEEENS4_6LayoutINS5_IJSC_SB_SB_EEENS5_IJSB_NSA_ILi0EEESX_EEEEENS5_IJNS4_10UnderscoreES10_S10_EEEEENS4_23SM90_TMA_LOAD_MULTICASTENS4_14ComposedLayoutINS4_7SwizzleILi3ELi4ELi3EEENS4_18smem_ptr_flag_bitsILi16EEENSV_INS5_IJNSA_ILi8EEESI_EEENS5_IJSI_SB_EEEEEEEvNS4_8identityENS4_13SM90_TMA_LOADES1D_vS1E_EENS_8epilogue10collective6detail29Sm90TmaWarpSpecializedAdapterINS1I_15DefaultEpilogueISK_SL_SL_NS1H_6thread17LinearCombinationISK_Li1EffLNS1M_9ScaleType4KindE0ELNS_15FloatRoundStyleE2ESK_EENS1_15EpilogueDefaultEEEEEvvEEEEvNT_6ParamsE,"a",@progbits
	.sectionflags	@""
	.align	4
.nv.constant0._ZN7cutlass13device_kernelINS_4gemm6kernel13GemmUniversalIN4cute5tupleIJiiiiEEENS1_10collective13CollectiveMmaINS1_34MainloopSm90TmaGmmaWarpSpecializedILi3ENS5_IJNS4_1CILi1EEENSA_ILi2EEESB_EEENS1_35KernelTmaWarpSpecializedCooperativeEEENS5_IJNSA_ILi128EEENSA_ILi256EEENSA_ILi64EEEEEENS_6half_tENS5_IJlSB_lEEESK_SL_NS4_8TiledMMAINS4_8MMA_AtomIJNS4_4SM904GMMA26MMA_64x256x16_F32F16F16_SSILNSP_5MajorE0ELSR_0ELNSP_7ScaleInE1ELSS_1EEEEEENS4_6LayoutINS5_IJSC_SB_SB_EEENS5_IJSB_NSA_ILi0EEESX_EEEEENS5_IJNS4_10UnderscoreES10_S10_EEEEENS4_23SM90_TMA_LOAD_MULTICASTENS4_14ComposedLayoutINS4_7SwizzleILi3ELi4ELi3EEENS4_18smem_ptr_flag_bitsILi16EEENSV_INS5_IJNSA_ILi8EEESI_EEENS5_IJSI_SB_EEEEEEEvNS4_8identityENS4_13SM90_TMA_LOADES1D_vS1E_EENS_8epilogue10collective6detail29Sm90TmaWarpSpecializedAdapterINS1I_15DefaultEpilogueISK_SL_SL_NS1H_6thread17LinearCombinationISK_Li1EffLNS1M_9ScaleType4KindE0ELNS_15FloatRoundStyleE2ESK_EENS1_15EpilogueDefaultEEEEEvvEEEEvNT_6ParamsE:
	.zero		1664


//--------------------- SYMBOLS --------------------------

	.type		.nv.reservedSmem.offset0,@object
	.size		.nv.reservedSmem.offset0,0x4
	.type		__assertfail,@function
